//
// Generated by NVIDIA NVVM Compiler
//
// Compiler Build ID: CL-36424714
// Cuda compilation tools, release 13.0, V13.0.88
// Based on NVVM 20.0.0
//

.version 9.0
.target sm_100
.address_size 64

	// .globl	_Z7kernelAPiS_S_i
.const .align 4 .b8 constX[8];

.visible .entry _Z7kernelAPiS_S_i(
	.param .u64 .ptr .align 1 _Z7kernelAPiS_S_i_param_0,
	.param .u64 .ptr .align 1 _Z7kernelAPiS_S_i_param_1,
	.param .u64 .ptr .align 1 _Z7kernelAPiS_S_i_param_2,
	.param .u32 _Z7kernelAPiS_S_i_param_3
)
{
	.reg .pred 	%p<4>;
	.reg .b32 	%r<13>;
	.reg .b64 	%rd<13>;

	ld.param.u64 	%rd1, [_Z7kernelAPiS_S_i_param_0];
	ld.param.u64 	%rd2, [_Z7kernelAPiS_S_i_param_1];
	ld.param.u64 	%rd3, [_Z7kernelAPiS_S_i_param_2];
	ld.param.u32 	%r3, [_Z7kernelAPiS_S_i_param_3];
	mov.u32 	%r4, %tid.x;
	mov.u32 	%r5, %ctaid.x;
	mov.u32 	%r6, %ntid.x;
	mad.lo.s32 	%r1, %r5, %r6, %r4;
	div.s32 	%r2, %r1, %r3;
	setp.ge.s32 	%p1, %r2, %r3;
	setp.lt.s32 	%p2, %r3, 0;
	or.pred  	%p3, %p2, %p1;
	@%p3 bra 	$L__BB0_2;
	rem.s32 	%r7, %r1, %r3;
	cvta.to.global.u64 	%rd4, %rd1;
	cvta.to.global.u64 	%rd5, %rd2;
	cvta.to.global.u64 	%rd6, %rd3;
	mad.lo.s32 	%r8, %r2, %r3, %r7;
	mul.wide.s32 	%rd7, %r8, 4;
	add.s64 	%rd8, %rd4, %rd7;
	ld.global.u32 	%r9, [%rd8];
	mul.wide.s32 	%rd9, %r7, 4;
	add.s64 	%rd10, %rd5, %rd9;
	ld.global.u32 	%r10, [%rd10];
	mul.lo.s32 	%r11, %r10, %r9;
	mul.wide.s32 	%rd11, %r2, 4;
	add.s64 	%rd12, %rd6, %rd11;
	atom.global.add.u32 	%r12, [%rd12], %r11;
$L__BB0_2:
	ret;

}
	// .globl	_Z7kernelxPiS_S_i
.visible .entry _Z7kernelxPiS_S_i(
	.param .u64 .ptr .align 1 _Z7kernelxPiS_S_i_param_0,
	.param .u64 .ptr .align 1 _Z7kernelxPiS_S_i_param_1,
	.param .u64 .ptr .align 1 _Z7kernelxPiS_S_i_param_2,
	.param .u32 _Z7kernelxPiS_S_i_param_3
)
{
	.reg .pred 	%p<12>;
	.reg .b32 	%r<155>;
	.reg .b64 	%rd<72>;

	ld.param.u64 	%rd18, [_Z7kernelxPiS_S_i_param_0];
	ld.param.u64 	%rd17, [_Z7kernelxPiS_S_i_param_1];
	ld.param.u64 	%rd19, [_Z7kernelxPiS_S_i_param_2];
	ld.param.u32 	%r22, [_Z7kernelxPiS_S_i_param_3];
	cvta.to.global.u64 	%rd1, %rd19;
	cvta.to.global.u64 	%rd2, %rd18;
	mov.u32 	%r23, %tid.x;
	mov.u32 	%r24, %ctaid.x;
	mov.u32 	%r25, %ntid.x;
	mad.lo.s32 	%r1, %r24, %r25, %r23;
	setp.ge.s32 	%p1, %r1, %r22;
	setp.lt.s32 	%p2, %r22, 1;
	or.pred  	%p3, %p1, %p2;
	@%p3 bra 	$L__BB1_13;
	cvta.to.global.u64 	%rd20, %rd17;
	mul.wide.s32 	%rd21, %r1, 4;
	add.s64 	%rd3, %rd20, %rd21;
	add.s32 	%r27, %r22, -1;
	and.b32  	%r2, %r22, 15;
	setp.lt.u32 	%p4, %r27, 15;
	mov.b32 	%r151, 0;
	@%p4 bra 	$L__BB1_4;
	and.b32  	%r151, %r22, 2147483632;
	neg.s32 	%r149, %r151;
	mul.wide.u32 	%rd4, %r22, 52;
	mul.wide.u32 	%rd5, %r22, 44;
	mul.wide.u32 	%rd6, %r22, 24;
	mul.wide.u32 	%rd7, %r22, 20;
	mul.wide.u32 	%rd8, %r22, 16;
	mul.wide.u32 	%rd9, %r22, 12;
	add.s64 	%rd70, %rd1, 32;
	mul.wide.u32 	%rd11, %r22, 4;
	shl.b32 	%r93, %r22, 4;
	mov.u32 	%r148, %r1;
$L__BB1_3:
	.pragma "nounroll";
	mul.wide.s32 	%rd22, %r148, 4;
	add.s64 	%rd23, %rd2, %rd22;
	ld.global.u32 	%r29, [%rd3];
	ld.global.u32 	%r30, [%rd23];
	mul.lo.s32 	%r31, %r30, %r29;
	atom.global.add.u32 	%r32, [%rd70+-32], %r31;
	ld.global.u32 	%r33, [%rd3];
	add.s64 	%rd24, %rd23, %rd11;
	ld.global.u32 	%r34, [%rd24];
	mul.lo.s32 	%r35, %r34, %r33;
	atom.global.add.u32 	%r36, [%rd70+-28], %r35;
	ld.global.u32 	%r37, [%rd3];
	mul.wide.u32 	%rd25, %r22, 8;
	add.s64 	%rd26, %rd23, %rd25;
	ld.global.u32 	%r38, [%rd26];
	mul.lo.s32 	%r39, %r38, %r37;
	atom.global.add.u32 	%r40, [%rd70+-24], %r39;
	ld.global.u32 	%r41, [%rd3];
	add.s64 	%rd27, %rd23, %rd9;
	ld.global.u32 	%r42, [%rd27];
	mul.lo.s32 	%r43, %r42, %r41;
	atom.global.add.u32 	%r44, [%rd70+-20], %r43;
	ld.global.u32 	%r45, [%rd3];
	add.s64 	%rd28, %rd23, %rd8;
	ld.global.u32 	%r46, [%rd28];
	mul.lo.s32 	%r47, %r46, %r45;
	atom.global.add.u32 	%r48, [%rd70+-16], %r47;
	ld.global.u32 	%r49, [%rd3];
	add.s64 	%rd29, %rd23, %rd7;
	ld.global.u32 	%r50, [%rd29];
	mul.lo.s32 	%r51, %r50, %r49;
	atom.global.add.u32 	%r52, [%rd70+-12], %r51;
	ld.global.u32 	%r53, [%rd3];
	add.s64 	%rd30, %rd23, %rd6;
	ld.global.u32 	%r54, [%rd30];
	mul.lo.s32 	%r55, %r54, %r53;
	atom.global.add.u32 	%r56, [%rd70+-8], %r55;
	ld.global.u32 	%r57, [%rd3];
	mul.wide.u32 	%rd31, %r22, 28;
	add.s64 	%rd32, %rd23, %rd31;
	ld.global.u32 	%r58, [%rd32];
	mul.lo.s32 	%r59, %r58, %r57;
	atom.global.add.u32 	%r60, [%rd70+-4], %r59;
	ld.global.u32 	%r61, [%rd3];
	mul.wide.u32 	%rd33, %r22, 32;
	add.s64 	%rd34, %rd23, %rd33;
	ld.global.u32 	%r62, [%rd34];
	mul.lo.s32 	%r63, %r62, %r61;
	atom.global.add.u32 	%r64, [%rd70], %r63;
	ld.global.u32 	%r65, [%rd3];
	mul.wide.u32 	%rd35, %r22, 36;
	add.s64 	%rd36, %rd23, %rd35;
	ld.global.u32 	%r66, [%rd36];
	mul.lo.s32 	%r67, %r66, %r65;
	atom.global.add.u32 	%r68, [%rd70+4], %r67;
	ld.global.u32 	%r69, [%rd3];
	mul.wide.u32 	%rd37, %r22, 40;
	add.s64 	%rd38, %rd23, %rd37;
	ld.global.u32 	%r70, [%rd38];
	mul.lo.s32 	%r71, %r70, %r69;
	atom.global.add.u32 	%r72, [%rd70+8], %r71;
	ld.global.u32 	%r73, [%rd3];
	add.s64 	%rd39, %rd23, %rd5;
	ld.global.u32 	%r74, [%rd39];
	mul.lo.s32 	%r75, %r74, %r73;
	atom.global.add.u32 	%r76, [%rd70+12], %r75;
	ld.global.u32 	%r77, [%rd3];
	mul.wide.u32 	%rd40, %r22, 48;
	add.s64 	%rd41, %rd23, %rd40;
	ld.global.u32 	%r78, [%rd41];
	mul.lo.s32 	%r79, %r78, %r77;
	atom.global.add.u32 	%r80, [%rd70+16], %r79;
	ld.global.u32 	%r81, [%rd3];
	add.s64 	%rd42, %rd23, %rd4;
	ld.global.u32 	%r82, [%rd42];
	mul.lo.s32 	%r83, %r82, %r81;
	atom.global.add.u32 	%r84, [%rd70+20], %r83;
	ld.global.u32 	%r85, [%rd3];
	mul.wide.u32 	%rd43, %r22, 56;
	add.s64 	%rd44, %rd23, %rd43;
	ld.global.u32 	%r86, [%rd44];
	mul.lo.s32 	%r87, %r86, %r85;
	atom.global.add.u32 	%r88, [%rd70+24], %r87;
	ld.global.u32 	%r89, [%rd3];
	mul.wide.u32 	%rd45, %r22, 60;
	add.s64 	%rd46, %rd23, %rd45;
	ld.global.u32 	%r90, [%rd46];
	mul.lo.s32 	%r91, %r90, %r89;
	atom.global.add.u32 	%r92, [%rd70+28], %r91;
	add.s32 	%r149, %r149, 16;
	add.s32 	%r148, %r148, %r93;
	add.s64 	%rd70, %rd70, 64;
	setp.ne.s32 	%p5, %r149, 0;
	@%p5 bra 	$L__BB1_3;
$L__BB1_4:
	setp.eq.s32 	%p6, %r2, 0;
	@%p6 bra 	$L__BB1_13;
	and.b32  	%r10, %r22, 7;
	setp.lt.u32 	%p7, %r2, 8;
	@%p7 bra 	$L__BB1_7;
	ld.global.u32 	%r94, [%rd3];
	mad.lo.s32 	%r95, %r151, %r22, %r1;
	mul.wide.s32 	%rd47, %r95, 4;
	add.s64 	%rd48, %rd2, %rd47;
	ld.global.u32 	%r96, [%rd48];
	mul.lo.s32 	%r97, %r96, %r94;
	mul.wide.u32 	%rd49, %r151, 4;
	add.s64 	%rd50, %rd1, %rd49;
	atom.global.add.u32 	%r98, [%rd50], %r97;
	ld.global.u32 	%r99, [%rd3];
	mul.wide.u32 	%rd51, %r22, 4;
	add.s64 	%rd52, %rd48, %rd51;
	ld.global.u32 	%r100, [%rd52];
	mul.lo.s32 	%r101, %r100, %r99;
	atom.global.add.u32 	%r102, [%rd50+4], %r101;
	ld.global.u32 	%r103, [%rd3];
	add.s64 	%rd53, %rd52, %rd51;
	ld.global.u32 	%r104, [%rd53];
	mul.lo.s32 	%r105, %r104, %r103;
	atom.global.add.u32 	%r106, [%rd50+8], %r105;
	ld.global.u32 	%r107, [%rd3];
	add.s64 	%rd54, %rd53, %rd51;
	ld.global.u32 	%r108, [%rd54];
	mul.lo.s32 	%r109, %r108, %r107;
	atom.global.add.u32 	%r110, [%rd50+12], %r109;
	ld.global.u32 	%r111, [%rd3];
	add.s64 	%rd55, %rd54, %rd51;
	ld.global.u32 	%r112, [%rd55];
	mul.lo.s32 	%r113, %r112, %r111;
	atom.global.add.u32 	%r114, [%rd50+16], %r113;
	ld.global.u32 	%r115, [%rd3];
	add.s64 	%rd56, %rd55, %rd51;
	ld.global.u32 	%r116, [%rd56];
	mul.lo.s32 	%r117, %r116, %r115;
	atom.global.add.u32 	%r118, [%rd50+20], %r117;
	ld.global.u32 	%r119, [%rd3];
	add.s64 	%rd57, %rd56, %rd51;
	ld.global.u32 	%r120, [%rd57];
	mul.lo.s32 	%r121, %r120, %r119;
	atom.global.add.u32 	%r122, [%rd50+24], %r121;
	ld.global.u32 	%r123, [%rd3];
	add.s64 	%rd58, %rd57, %rd51;
	ld.global.u32 	%r124, [%rd58];
	mul.lo.s32 	%r125, %r124, %r123;
	atom.global.add.u32 	%r126, [%rd50+28], %r125;
	add.s32 	%r151, %r151, 8;
$L__BB1_7:
	setp.eq.s32 	%p8, %r10, 0;
	@%p8 bra 	$L__BB1_13;
	and.b32  	%r13, %r22, 3;
	setp.lt.u32 	%p9, %r10, 4;
	@%p9 bra 	$L__BB1_10;
	ld.global.u32 	%r127, [%rd3];
	mad.lo.s32 	%r128, %r151, %r22, %r1;
	mul.wide.s32 	%rd59, %r128, 4;
	add.s64 	%rd60, %rd2, %rd59;
	ld.global.u32 	%r129, [%rd60];
	mul.lo.s32 	%r130, %r129, %r127;
	mul.wide.u32 	%rd61, %r151, 4;
	add.s64 	%rd62, %rd1, %rd61;
	atom.global.add.u32 	%r131, [%rd62], %r130;
	ld.global.u32 	%r132, [%rd3];
	mul.wide.u32 	%rd63, %r22, 4;
	add.s64 	%rd64, %rd60, %rd63;
	ld.global.u32 	%r133, [%rd64];
	mul.lo.s32 	%r134, %r133, %r132;
	atom.global.add.u32 	%r135, [%rd62+4], %r134;
	ld.global.u32 	%r136, [%rd3];
	add.s64 	%rd65, %rd64, %rd63;
	ld.global.u32 	%r137, [%rd65];
	mul.lo.s32 	%r138, %r137, %r136;
	atom.global.add.u32 	%r139, [%rd62+8], %r138;
	ld.global.u32 	%r140, [%rd3];
	add.s64 	%rd66, %rd65, %rd63;
	ld.global.u32 	%r141, [%rd66];
	mul.lo.s32 	%r142, %r141, %r140;
	atom.global.add.u32 	%r143, [%rd62+12], %r142;
	add.s32 	%r151, %r151, 4;
$L__BB1_10:
	setp.eq.s32 	%p10, %r13, 0;
	@%p10 bra 	$L__BB1_13;
	mul.wide.u32 	%rd67, %r151, 4;
	add.s64 	%rd71, %rd1, %rd67;
	mad.lo.s32 	%r154, %r151, %r22, %r1;
	neg.s32 	%r153, %r13;
$L__BB1_12:
	.pragma "nounroll";
	mul.wide.s32 	%rd68, %r154, 4;
	add.s64 	%rd69, %rd2, %rd68;
	ld.global.u32 	%r144, [%rd3];
	ld.global.u32 	%r145, [%rd69];
	mul.lo.s32 	%r146, %r145, %r144;
	atom.global.add.u32 	%r147, [%rd71], %r146;
	add.s64 	%rd71, %rd71, 4;
	add.s32 	%r154, %r154, %r22;
	add.s32 	%r153, %r153, 1;
	setp.ne.s32 	%p11, %r153, 0;
	@%p11 bra 	$L__BB1_12;
$L__BB1_13:
	ret;

}
	// .globl	_Z7kernelbPiS_S_i
.visible .entry _Z7kernelbPiS_S_i(
	.param .u64 .ptr .align 1 _Z7kernelbPiS_S_i_param_0,
	.param .u64 .ptr .align 1 _Z7kernelbPiS_S_i_param_1,
	.param .u64 .ptr .align 1 _Z7kernelbPiS_S_i_param_2,
	.param .u32 _Z7kernelbPiS_S_i_param_3
)
{
	.reg .pred 	%p<12>;
	.reg .b32 	%r<135>;
	.reg .b64 	%rd<31>;

	ld.param.u64 	%rd12, [_Z7kernelbPiS_S_i_param_0];
	ld.param.u64 	%rd13, [_Z7kernelbPiS_S_i_param_1];
	ld.param.u64 	%rd11, [_Z7kernelbPiS_S_i_param_2];
	ld.param.u32 	%r33, [_Z7kernelbPiS_S_i_param_3];
	cvta.to.global.u64 	%rd1, %rd12;
	cvta.to.global.u64 	%rd2, %rd13;
	mov.u32 	%r34, %tid.x;
	mov.u32 	%r35, %ctaid.x;
	mov.u32 	%r36, %ntid.x;
	mad.lo.s32 	%r1, %r35, %r36, %r34;
	setp.ge.s32 	%p1, %r1, %r33;
	setp.lt.s32 	%p2, %r33, 1;
	or.pred  	%p3, %p1, %p2;
	@%p3 bra 	$L__BB2_13;
	cvta.to.global.u64 	%rd14, %rd11;
	mul.lo.s32 	%r2, %r33, %r1;
	mul.wide.s32 	%rd15, %r1, 4;
	add.s64 	%rd3, %rd14, %rd15;
	ld.global.u32 	%r126, [%rd3];
	and.b32  	%r4, %r33, 15;
	setp.lt.u32 	%p4, %r33, 16;
	mov.b32 	%r129, 0;
	@%p4 bra 	$L__BB2_4;
	and.b32  	%r129, %r33, 2147483632;
	neg.s32 	%r124, %r129;
	add.s64 	%rd29, %rd2, 32;
	add.s64 	%rd5, %rd1, 32;
	mov.u32 	%r123, %r2;
$L__BB2_3:
	.pragma "nounroll";
	mul.wide.s32 	%rd16, %r123, 4;
	add.s64 	%rd17, %rd5, %rd16;
	ld.global.u32 	%r38, [%rd29+-32];
	ld.global.u32 	%r39, [%rd17+-32];
	mad.lo.s32 	%r40, %r39, %r38, %r126;
	st.global.u32 	[%rd3], %r40;
	ld.global.u32 	%r41, [%rd29+-28];
	ld.global.u32 	%r42, [%rd17+-28];
	mad.lo.s32 	%r43, %r42, %r41, %r40;
	st.global.u32 	[%rd3], %r43;
	ld.global.u32 	%r44, [%rd29+-24];
	ld.global.u32 	%r45, [%rd17+-24];
	mad.lo.s32 	%r46, %r45, %r44, %r43;
	st.global.u32 	[%rd3], %r46;
	ld.global.u32 	%r47, [%rd29+-20];
	ld.global.u32 	%r48, [%rd17+-20];
	mad.lo.s32 	%r49, %r48, %r47, %r46;
	st.global.u32 	[%rd3], %r49;
	ld.global.u32 	%r50, [%rd29+-16];
	ld.global.u32 	%r51, [%rd17+-16];
	mad.lo.s32 	%r52, %r51, %r50, %r49;
	st.global.u32 	[%rd3], %r52;
	ld.global.u32 	%r53, [%rd29+-12];
	ld.global.u32 	%r54, [%rd17+-12];
	mad.lo.s32 	%r55, %r54, %r53, %r52;
	st.global.u32 	[%rd3], %r55;
	ld.global.u32 	%r56, [%rd29+-8];
	ld.global.u32 	%r57, [%rd17+-8];
	mad.lo.s32 	%r58, %r57, %r56, %r55;
	st.global.u32 	[%rd3], %r58;
	ld.global.u32 	%r59, [%rd29+-4];
	ld.global.u32 	%r60, [%rd17+-4];
	mad.lo.s32 	%r61, %r60, %r59, %r58;
	st.global.u32 	[%rd3], %r61;
	ld.global.u32 	%r62, [%rd29];
	ld.global.u32 	%r63, [%rd17];
	mad.lo.s32 	%r64, %r63, %r62, %r61;
	st.global.u32 	[%rd3], %r64;
	ld.global.u32 	%r65, [%rd29+4];
	ld.global.u32 	%r66, [%rd17+4];
	mad.lo.s32 	%r67, %r66, %r65, %r64;
	st.global.u32 	[%rd3], %r67;
	ld.global.u32 	%r68, [%rd29+8];
	ld.global.u32 	%r69, [%rd17+8];
	mad.lo.s32 	%r70, %r69, %r68, %r67;
	st.global.u32 	[%rd3], %r70;
	ld.global.u32 	%r71, [%rd29+12];
	ld.global.u32 	%r72, [%rd17+12];
	mad.lo.s32 	%r73, %r72, %r71, %r70;
	st.global.u32 	[%rd3], %r73;
	ld.global.u32 	%r74, [%rd29+16];
	ld.global.u32 	%r75, [%rd17+16];
	mad.lo.s32 	%r76, %r75, %r74, %r73;
	st.global.u32 	[%rd3], %r76;
	ld.global.u32 	%r77, [%rd29+20];
	ld.global.u32 	%r78, [%rd17+20];
	mad.lo.s32 	%r79, %r78, %r77, %r76;
	st.global.u32 	[%rd3], %r79;
	ld.global.u32 	%r80, [%rd29+24];
	ld.global.u32 	%r81, [%rd17+24];
	mad.lo.s32 	%r82, %r81, %r80, %r79;
	st.global.u32 	[%rd3], %r82;
	ld.global.u32 	%r83, [%rd29+28];
	ld.global.u32 	%r84, [%rd17+28];
	mad.lo.s32 	%r126, %r84, %r83, %r82;
	st.global.u32 	[%rd3], %r126;
	add.s32 	%r124, %r124, 16;
	add.s64 	%rd29, %rd29, 64;
	add.s32 	%r123, %r123, 16;
	setp.ne.s32 	%p5, %r124, 0;
	@%p5 bra 	$L__BB2_3;
$L__BB2_4:
	setp.eq.s32 	%p6, %r4, 0;
	@%p6 bra 	$L__BB2_13;
	and.b32  	%r15, %r33, 7;
	setp.lt.u32 	%p7, %r4, 8;
	@%p7 bra 	$L__BB2_7;
	mul.wide.u32 	%rd18, %r129, 4;
	add.s64 	%rd19, %rd2, %rd18;
	ld.global.u32 	%r85, [%rd19];
	add.s32 	%r86, %r129, %r2;
	mul.wide.s32 	%rd20, %r86, 4;
	add.s64 	%rd21, %rd1, %rd20;
	ld.global.u32 	%r87, [%rd21];
	mad.lo.s32 	%r88, %r87, %r85, %r126;
	st.global.u32 	[%rd3], %r88;
	ld.global.u32 	%r89, [%rd19+4];
	ld.global.u32 	%r90, [%rd21+4];
	mad.lo.s32 	%r91, %r90, %r89, %r88;
	st.global.u32 	[%rd3], %r91;
	ld.global.u32 	%r92, [%rd19+8];
	ld.global.u32 	%r93, [%rd21+8];
	mad.lo.s32 	%r94, %r93, %r92, %r91;
	st.global.u32 	[%rd3], %r94;
	ld.global.u32 	%r95, [%rd19+12];
	ld.global.u32 	%r96, [%rd21+12];
	mad.lo.s32 	%r97, %r96, %r95, %r94;
	st.global.u32 	[%rd3], %r97;
	ld.global.u32 	%r98, [%rd19+16];
	ld.global.u32 	%r99, [%rd21+16];
	mad.lo.s32 	%r100, %r99, %r98, %r97;
	st.global.u32 	[%rd3], %r100;
	ld.global.u32 	%r101, [%rd19+20];
	ld.global.u32 	%r102, [%rd21+20];
	mad.lo.s32 	%r103, %r102, %r101, %r100;
	st.global.u32 	[%rd3], %r103;
	ld.global.u32 	%r104, [%rd19+24];
	ld.global.u32 	%r105, [%rd21+24];
	mad.lo.s32 	%r106, %r105, %r104, %r103;
	st.global.u32 	[%rd3], %r106;
	ld.global.u32 	%r107, [%rd19+28];
	ld.global.u32 	%r108, [%rd21+28];
	mad.lo.s32 	%r126, %r108, %r107, %r106;
	st.global.u32 	[%rd3], %r126;
	add.s32 	%r129, %r129, 8;
$L__BB2_7:
	setp.eq.s32 	%p8, %r15, 0;
	@%p8 bra 	$L__BB2_13;
	and.b32  	%r20, %r33, 3;
	setp.lt.u32 	%p9, %r15, 4;
	@%p9 bra 	$L__BB2_10;
	mul.wide.u32 	%rd22, %r129, 4;
	add.s64 	%rd23, %rd2, %rd22;
	ld.global.u32 	%r109, [%rd23];
	add.s32 	%r110, %r129, %r2;
	mul.wide.s32 	%rd24, %r110, 4;
	add.s64 	%rd25, %rd1, %rd24;
	ld.global.u32 	%r111, [%rd25];
	mad.lo.s32 	%r112, %r111, %r109, %r126;
	st.global.u32 	[%rd3], %r112;
	ld.global.u32 	%r113, [%rd23+4];
	ld.global.u32 	%r114, [%rd25+4];
	mad.lo.s32 	%r115, %r114, %r113, %r112;
	st.global.u32 	[%rd3], %r115;
	ld.global.u32 	%r116, [%rd23+8];
	ld.global.u32 	%r117, [%rd25+8];
	mad.lo.s32 	%r118, %r117, %r116, %r115;
	st.global.u32 	[%rd3], %r118;
	ld.global.u32 	%r119, [%rd23+12];
	ld.global.u32 	%r120, [%rd25+12];
	mad.lo.s32 	%r126, %r120, %r119, %r118;
	st.global.u32 	[%rd3], %r126;
	add.s32 	%r129, %r129, 4;
$L__BB2_10:
	setp.eq.s32 	%p10, %r20, 0;
	@%p10 bra 	$L__BB2_13;
	add.s32 	%r133, %r129, %r2;
	mul.wide.u32 	%rd26, %r129, 4;
	add.s64 	%rd30, %rd2, %rd26;
	neg.s32 	%r132, %r20;
$L__BB2_12:
	.pragma "nounroll";
	mul.wide.s32 	%rd27, %r133, 4;
	add.s64 	%rd28, %rd1, %rd27;
	ld.global.u32 	%r121, [%rd30];
	ld.global.u32 	%r122, [%rd28];
	mad.lo.s32 	%r126, %r122, %r121, %r126;
	st.global.u32 	[%rd3], %r126;
	add.s32 	%r133, %r133, 1;
	add.s64 	%rd30, %rd30, 4;
	add.s32 	%r132, %r132, 1;
	setp.ne.s32 	%p11, %r132, 0;
	@%p11 bra 	$L__BB2_12;
$L__BB2_13:
	ret;

}
	// .globl	_Z9kernelRedPiS_S_i
.visible .entry _Z9kernelRedPiS_S_i(
	.param .u64 .ptr .align 1 _Z9kernelRedPiS_S_i_param_0,
	.param .u64 .ptr .align 1 _Z9kernelRedPiS_S_i_param_1,
	.param .u64 .ptr .align 1 _Z9kernelRedPiS_S_i_param_2,
	.param .u32 _Z9kernelRedPiS_S_i_param_3
)
{


	ret;

}
	// .globl	_Z8kernelSMPiS_S_i
.visible .entry _Z8kernelSMPiS_S_i(
	.param .u64 .ptr .align 1 _Z8kernelSMPiS_S_i_param_0,
	.param .u64 .ptr .align 1 _Z8kernelSMPiS_S_i_param_1,
	.param .u64 .ptr .align 1 _Z8kernelSMPiS_S_i_param_2,
	.param .u32 _Z8kernelSMPiS_S_i_param_3
)
{


	ret;

}
	// .globl	_Z8kernelCMPiS_i
.visible .entry _Z8kernelCMPiS_i(
	.param .u64 .ptr .align 1 _Z8kernelCMPiS_i_param_0,
	.param .u64 .ptr .align 1 _Z8kernelCMPiS_i_param_1,
	.param .u32 _Z8kernelCMPiS_i_param_2
)
{
	.reg .pred 	%p<12>;
	.reg .b32 	%r<135>;
	.reg .b64 	%rd<33>;

	ld.param.u64 	%rd10, [_Z8kernelCMPiS_i_param_0];
	ld.param.u64 	%rd9, [_Z8kernelCMPiS_i_param_1];
	ld.param.u32 	%r33, [_Z8kernelCMPiS_i_param_2];
	cvta.to.global.u64 	%rd1, %rd10;
	mov.u32 	%r34, %tid.x;
	mov.u32 	%r35, %ctaid.x;
	mov.u32 	%r36, %ntid.x;
	mad.lo.s32 	%r1, %r35, %r36, %r34;
	setp.ge.s32 	%p1, %r1, %r33;
	setp.lt.s32 	%p2, %r33, 1;
	or.pred  	%p3, %p1, %p2;
	@%p3 bra 	$L__BB5_13;
	cvta.to.global.u64 	%rd11, %rd9;
	mul.lo.s32 	%r2, %r33, %r1;
	mul.wide.s32 	%rd12, %r1, 4;
	add.s64 	%rd2, %rd11, %rd12;
	ld.global.u32 	%r126, [%rd2];
	and.b32  	%r4, %r33, 15;
	setp.lt.u32 	%p4, %r33, 16;
	mov.b32 	%r129, 0;
	@%p4 bra 	$L__BB5_4;
	and.b32  	%r129, %r33, 2147483632;
	neg.s32 	%r124, %r129;
	mov.u64 	%rd14, constX;
	add.s64 	%rd31, %rd14, 32;
	add.s64 	%rd3, %rd1, 32;
	mov.u32 	%r123, %r2;
$L__BB5_3:
	.pragma "nounroll";
	mul.wide.s32 	%rd15, %r123, 4;
	add.s64 	%rd16, %rd3, %rd15;
	ld.const.u32 	%r38, [%rd31+-32];
	ld.global.u32 	%r39, [%rd16+-32];
	mad.lo.s32 	%r40, %r39, %r38, %r126;
	st.global.u32 	[%rd2], %r40;
	ld.const.u32 	%r41, [%rd31+-28];
	ld.global.u32 	%r42, [%rd16+-28];
	mad.lo.s32 	%r43, %r42, %r41, %r40;
	st.global.u32 	[%rd2], %r43;
	ld.const.u32 	%r44, [%rd31+-24];
	ld.global.u32 	%r45, [%rd16+-24];
	mad.lo.s32 	%r46, %r45, %r44, %r43;
	st.global.u32 	[%rd2], %r46;
	ld.const.u32 	%r47, [%rd31+-20];
	ld.global.u32 	%r48, [%rd16+-20];
	mad.lo.s32 	%r49, %r48, %r47, %r46;
	st.global.u32 	[%rd2], %r49;
	ld.const.u32 	%r50, [%rd31+-16];
	ld.global.u32 	%r51, [%rd16+-16];
	mad.lo.s32 	%r52, %r51, %r50, %r49;
	st.global.u32 	[%rd2], %r52;
	ld.const.u32 	%r53, [%rd31+-12];
	ld.global.u32 	%r54, [%rd16+-12];
	mad.lo.s32 	%r55, %r54, %r53, %r52;
	st.global.u32 	[%rd2], %r55;
	ld.const.u32 	%r56, [%rd31+-8];
	ld.global.u32 	%r57, [%rd16+-8];
	mad.lo.s32 	%r58, %r57, %r56, %r55;
	st.global.u32 	[%rd2], %r58;
	ld.const.u32 	%r59, [%rd31+-4];
	ld.global.u32 	%r60, [%rd16+-4];
	mad.lo.s32 	%r61, %r60, %r59, %r58;
	st.global.u32 	[%rd2], %r61;
	ld.const.u32 	%r62, [%rd31];
	ld.global.u32 	%r63, [%rd16];
	mad.lo.s32 	%r64, %r63, %r62, %r61;
	st.global.u32 	[%rd2], %r64;
	ld.const.u32 	%r65, [%rd31+4];
	ld.global.u32 	%r66, [%rd16+4];
	mad.lo.s32 	%r67, %r66, %r65, %r64;
	st.global.u32 	[%rd2], %r67;
	ld.const.u32 	%r68, [%rd31+8];
	ld.global.u32 	%r69, [%rd16+8];
	mad.lo.s32 	%r70, %r69, %r68, %r67;
	st.global.u32 	[%rd2], %r70;
	ld.const.u32 	%r71, [%rd31+12];
	ld.global.u32 	%r72, [%rd16+12];
	mad.lo.s32 	%r73, %r72, %r71, %r70;
	st.global.u32 	[%rd2], %r73;
	ld.const.u32 	%r74, [%rd31+16];
	ld.global.u32 	%r75, [%rd16+16];
	mad.lo.s32 	%r76, %r75, %r74, %r73;
	st.global.u32 	[%rd2], %r76;
	ld.const.u32 	%r77, [%rd31+20];
	ld.global.u32 	%r78, [%rd16+20];
	mad.lo.s32 	%r79, %r78, %r77, %r76;
	st.global.u32 	[%rd2], %r79;
	ld.const.u32 	%r80, [%rd31+24];
	ld.global.u32 	%r81, [%rd16+24];
	mad.lo.s32 	%r82, %r81, %r80, %r79;
	st.global.u32 	[%rd2], %r82;
	ld.const.u32 	%r83, [%rd31+28];
	ld.global.u32 	%r84, [%rd16+28];
	mad.lo.s32 	%r126, %r84, %r83, %r82;
	st.global.u32 	[%rd2], %r126;
	add.s32 	%r124, %r124, 16;
	add.s64 	%rd31, %rd31, 64;
	add.s32 	%r123, %r123, 16;
	setp.ne.s32 	%p5, %r124, 0;
	@%p5 bra 	$L__BB5_3;
$L__BB5_4:
	setp.eq.s32 	%p6, %r4, 0;
	@%p6 bra 	$L__BB5_13;
	and.b32  	%r15, %r33, 7;
	setp.lt.u32 	%p7, %r4, 8;
	@%p7 bra 	$L__BB5_7;
	mul.wide.u32 	%rd17, %r129, 4;
	mov.u64 	%rd18, constX;
	add.s64 	%rd19, %rd18, %rd17;
	ld.const.u32 	%r85, [%rd19];
	add.s32 	%r86, %r129, %r2;
	mul.wide.s32 	%rd20, %r86, 4;
	add.s64 	%rd21, %rd1, %rd20;
	ld.global.u32 	%r87, [%rd21];
	mad.lo.s32 	%r88, %r87, %r85, %r126;
	st.global.u32 	[%rd2], %r88;
	ld.const.u32 	%r89, [%rd19+4];
	ld.global.u32 	%r90, [%rd21+4];
	mad.lo.s32 	%r91, %r90, %r89, %r88;
	st.global.u32 	[%rd2], %r91;
	ld.const.u32 	%r92, [%rd19+8];
	ld.global.u32 	%r93, [%rd21+8];
	mad.lo.s32 	%r94, %r93, %r92, %r91;
	st.global.u32 	[%rd2], %r94;
	ld.const.u32 	%r95, [%rd19+12];
	ld.global.u32 	%r96, [%rd21+12];
	mad.lo.s32 	%r97, %r96, %r95, %r94;
	st.global.u32 	[%rd2], %r97;
	ld.const.u32 	%r98, [%rd19+16];
	ld.global.u32 	%r99, [%rd21+16];
	mad.lo.s32 	%r100, %r99, %r98, %r97;
	st.global.u32 	[%rd2], %r100;
	ld.const.u32 	%r101, [%rd19+20];
	ld.global.u32 	%r102, [%rd21+20];
	mad.lo.s32 	%r103, %r102, %r101, %r100;
	st.global.u32 	[%rd2], %r103;
	ld.const.u32 	%r104, [%rd19+24];
	ld.global.u32 	%r105, [%rd21+24];
	mad.lo.s32 	%r106, %r105, %r104, %r103;
	st.global.u32 	[%rd2], %r106;
	ld.const.u32 	%r107, [%rd19+28];
	ld.global.u32 	%r108, [%rd21+28];
	mad.lo.s32 	%r126, %r108, %r107, %r106;
	st.global.u32 	[%rd2], %r126;
	add.s32 	%r129, %r129, 8;
$L__BB5_7:
	setp.eq.s32 	%p8, %r15, 0;
	@%p8 bra 	$L__BB5_13;
	and.b32  	%r20, %r33, 3;
	setp.lt.u32 	%p9, %r15, 4;
	@%p9 bra 	$L__BB5_10;
	mul.wide.u32 	%rd22, %r129, 4;
	mov.u64 	%rd23, constX;
	add.s64 	%rd24, %rd23, %rd22;
	ld.const.u32 	%r109, [%rd24];
	add.s32 	%r110, %r129, %r2;
	mul.wide.s32 	%rd25, %r110, 4;
	add.s64 	%rd26, %rd1, %rd25;
	ld.global.u32 	%r111, [%rd26];
	mad.lo.s32 	%r112, %r111, %r109, %r126;
	st.global.u32 	[%rd2], %r112;
	ld.const.u32 	%r113, [%rd24+4];
	ld.global.u32 	%r114, [%rd26+4];
	mad.lo.s32 	%r115, %r114, %r113, %r112;
	st.global.u32 	[%rd2], %r115;
	ld.const.u32 	%r116, [%rd24+8];
	ld.global.u32 	%r117, [%rd26+8];
	mad.lo.s32 	%r118, %r117, %r116, %r115;
	st.global.u32 	[%rd2], %r118;
	ld.const.u32 	%r119, [%rd24+12];
	ld.global.u32 	%r120, [%rd26+12];
	mad.lo.s32 	%r126, %r120, %r119, %r118;
	st.global.u32 	[%rd2], %r126;
	add.s32 	%r129, %r129, 4;
$L__BB5_10:
	setp.eq.s32 	%p10, %r20, 0;
	@%p10 bra 	$L__BB5_13;
	add.s32 	%r133, %r129, %r2;
	mul.wide.u32 	%rd27, %r129, 4;
	mov.u64 	%rd28, constX;
	add.s64 	%rd32, %rd28, %rd27;
	neg.s32 	%r132, %r20;
$L__BB5_12:
	.pragma "nounroll";
	mul.wide.s32 	%rd29, %r133, 4;
	add.s64 	%rd30, %rd1, %rd29;
	ld.const.u32 	%r121, [%rd32];
	ld.global.u32 	%r122, [%rd30];
	mad.lo.s32 	%r126, %r122, %r121, %r126;
	st.global.u32 	[%rd2], %r126;
	add.s32 	%r133, %r133, 1;
	add.s64 	%rd32, %rd32, 4;
	add.s32 	%r132, %r132, 1;
	setp.ne.s32 	%p11, %r132, 0;
	@%p11 bra 	$L__BB5_12;
$L__BB5_13:
	ret;

}


// ===== COMPILED SASS (sm_100) =====

	.target	sm_100

	.elftype	@"ET_EXEC"


//--------------------- .note.nv.tkinfo           --------------------------
	.section	.note.nv.tkinfo,"",@"SHT_NOTE"
	.sectionflags	@"SHF_NOTE_NV_TKINFO"
	.tkinfo
        /*0018*/ 	.word	0x00000002
        /*0030*/ 	.string	""
        /*0030*/ 	.string	"ptxas"
        /*0030*/ 	.string	"Cuda compilation tools, release 13.0, V13.0.88"
        /*0030*/ 	.string	"Build cuda_13.0.r13.0/compiler.36424714_0"
        /*0030*/ 	.string	"-arch sm_100 -m 64 "



//--------------------- .note.nv.cuinfo           --------------------------
	.section	.note.nv.cuinfo,"",@"SHT_NOTE"
	.sectionflags	@"SHF_NOTE_NV_CUINFO"
        /*0018*/ 	.short	0x0002
        /*001a*/ 	.short	0x0064
        /*001c*/ 	.short	0x0082
	.zero		2


//--------------------- .nv.info                  --------------------------
	.section	.nv.info,"",@"SHT_CUDA_INFO"
	.align	4


	//----- nvinfo : EIATTR_REGCOUNT
	.align		4
        /*0000*/ 	.byte	0x04, 0x2f
        /*0002*/ 	.short	(.L_2 - .L_1)
	.align		4
.L_1:
        /*0004*/ 	.word	index@(_Z7kernelAPiS_S_i)
        /*0008*/ 	.word	0x0000000e


	//----- nvinfo : EIATTR_FRAME_SIZE
	.align		4
.L_2:
        /*000c*/ 	.byte	0x04, 0x11
        /*000e*/ 	.short	(.L_4 - .L_3)
	.align		4
.L_3:
        /*0010*/ 	.word	index@(_Z7kernelAPiS_S_i)
        /*0014*/ 	.word	0x00000000


	//----- nvinfo : EIATTR_REGCOUNT
	.align		4
.L_4:
        /*0018*/ 	.byte	0x04, 0x2f
        /*001a*/ 	.short	(.L_6 - .L_5)
	.align		4
.L_5:
        /*001c*/ 	.word	index@(_Z7kernelxPiS_S_i)
        /*0020*/ 	.word	0x00000018


	//----- nvinfo : EIATTR_FRAME_SIZE
	.align		4
.L_6:
        /*0024*/ 	.byte	0x04, 0x11
        /*0026*/ 	.short	(.L_8 - .L_7)
	.align		4
.L_7:
        /*0028*/ 	.word	index@(_Z7kernelxPiS_S_i)
        /*002c*/ 	.word	0x00000000


	//----- nvinfo : EIATTR_REGCOUNT
	.align		4
.L_8:
        /*0030*/ 	.byte	0x04, 0x2f
        /*0032*/ 	.short	(.L_10 - .L_9)
	.align		4
.L_9:
        /*0034*/ 	.word	index@(_Z7kernelbPiS_S_i)
        /*0038*/ 	.word	0x00000016


	//----- nvinfo : EIATTR_FRAME_SIZE
	.align		4
.L_10:
        /*003c*/ 	.byte	0x04, 0x11
        /*003e*/ 	.short	(.L_12 - .L_11)
	.align		4
.L_11:
        /*0040*/ 	.word	index@(_Z7kernelbPiS_S_i)
        /*0044*/ 	.word	0x00000000


	//----- nvinfo : EIATTR_REGCOUNT
	.align		4
.L_12:
        /*0048*/ 	.byte	0x04, 0x2f
        /*004a*/ 	.short	(.L_14 - .L_13)
	.align		4
.L_13:
        /*004c*/ 	.word	index@(_Z9kernelRedPiS_S_i)
        /*0050*/ 	.word	0x00000004


	//----- nvinfo : EIATTR_FRAME_SIZE
	.align		4
.L_14:
        /*0054*/ 	.byte	0x04, 0x11
        /*0056*/ 	.short	(.L_16 - .L_15)
	.align		4
.L_15:
        /*0058*/ 	.word	index@(_Z9kernelRedPiS_S_i)
        /*005c*/ 	.word	0x00000000


	//----- nvinfo : EIATTR_REGCOUNT
	.align		4
.L_16:
        /*0060*/ 	.byte	0x04, 0x2f
        /*0062*/ 	.short	(.L_18 - .L_17)
	.align		4
.L_17:
        /*0064*/ 	.word	index@(_Z8kernelSMPiS_S_i)
        /*0068*/ 	.word	0x00000004


	//----- nvinfo : EIATTR_FRAME_SIZE
	.align		4
.L_18:
        /*006c*/ 	.byte	0x04, 0x11
        /*006e*/ 	.short	(.L_20 - .L_19)
	.align		4
.L_19:
        /*0070*/ 	.word	index@(_Z8kernelSMPiS_S_i)
        /*0074*/ 	.word	0x00000000


	//----- nvinfo : EIATTR_REGCOUNT
	.align		4
.L_20:
        /*0078*/ 	.byte	0x04, 0x2f
        /*007a*/ 	.short	(.L_22 - .L_21)
	.align		4
.L_21:
        /*007c*/ 	.word	index@(_Z8kernelCMPiS_i)
        /*0080*/ 	.word	0x00000016


	//----- nvinfo : EIATTR_FRAME_SIZE
	.align		4
.L_22:
        /*0084*/ 	.byte	0x04, 0x11
        /*0086*/ 	.short	(.L_24 - .L_23)
	.align		4
.L_23:
        /*0088*/ 	.word	index@(_Z8kernelCMPiS_i)
        /*008c*/ 	.word	0x00000000


	//----- nvinfo : EIATTR_MIN_STACK_SIZE
	.align		4
.L_24:
        /*0090*/ 	.byte	0x04, 0x12
        /*0092*/ 	.short	(.L_26 - .L_25)
	.align		4
.L_25:
        /*0094*/ 	.word	index@(_Z8kernelCMPiS_i)
        /*0098*/ 	.word	0x00000000


	//----- nvinfo : EIATTR_MIN_STACK_SIZE
	.align		4
.L_26:
        /*009c*/ 	.byte	0x04, 0x12
        /*009e*/ 	.short	(.L_28 - .L_27)
	.align		4
.L_27:
        /*00a0*/ 	.word	index@(_Z8kernelSMPiS_S_i)
        /*00a4*/ 	.word	0x00000000


	//----- nvinfo : EIATTR_MIN_STACK_SIZE
	.align		4
.L_28:
        /*00a8*/ 	.byte	0x04, 0x12
        /*00aa*/ 	.short	(.L_30 - .L_29)
	.align		4
.L_29:
        /*00ac*/ 	.word	index@(_Z9kernelRedPiS_S_i)
        /*00b0*/ 	.word	0x00000000


	//----- nvinfo : EIATTR_MIN_STACK_SIZE
	.align		4
.L_30:
        /*00b4*/ 	.byte	0x04, 0x12
        /*00b6*/ 	.short	(.L_32 - .L_31)
	.align		4
.L_31:
        /*00b8*/ 	.word	index@(_Z7kernelbPiS_S_i)
        /*00bc*/ 	.word	0x00000000


	//----- nvinfo : EIATTR_MIN_STACK_SIZE
	.align		4
.L_32:
        /*00c0*/ 	.byte	0x04, 0x12
        /*00c2*/ 	.short	(.L_34 - .L_33)
	.align		4
.L_33:
        /*00c4*/ 	.word	index@(_Z7kernelxPiS_S_i)
        /*00c8*/ 	.word	0x00000000


	//----- nvinfo : EIATTR_MIN_STACK_SIZE
	.align		4
.L_34:
        /*00cc*/ 	.byte	0x04, 0x12
        /*00ce*/ 	.short	(.L_36 - .L_35)
	.align		4
.L_35:
        /*00d0*/ 	.word	index@(_Z7kernelAPiS_S_i)
        /*00d4*/ 	.word	0x00000000
.L_36:


//--------------------- .nv.compat                --------------------------
	.section	.nv.compat,"",@"SHT_CUDA_COMPAT_INFO"
	.align	4
        /*0000*/ 	.byte	0x02, 0x09, 0x00, 0x00, 0x02, 0x02, 0x01, 0x00, 0x02, 0x05, 0x05, 0x00, 0x03, 0x07, 0x01, 0x01
        /*0010*/ 	.byte	0x02, 0x03, 0x00, 0x00, 0x02, 0x06, 0x01, 0x00, 0x04, 0x0b, 0x08, 0x00, 0x09, 0x00, 0x00, 0x00
        /*0020*/ 	.byte	0x00, 0x00, 0x00, 0x00


//--------------------- .nv.info._Z8kernelCMPiS_i --------------------------
	.section	.nv.info._Z8kernelCMPiS_i,"",@"SHT_CUDA_INFO"
	.sectionflags	@""
	.align	4


	//----- nvinfo : EIATTR_CUDA_API_VERSION
	.align		4
        /*0000*/ 	.byte	0x04, 0x37
        /*0002*/ 	.short	(.L_38 - .L_37)
.L_37:
        /*0004*/ 	.word	0x00000082


	//----- nvinfo : EIATTR_KPARAM_INFO
	.align		4
.L_38:
        /*0008*/ 	.byte	0x04, 0x17
        /*000a*/ 	.short	(.L_40 - .L_39)
.L_39:
        /*000c*/ 	.word	0x00000000
        /*0010*/ 	.short	0x0002
        /*0012*/ 	.short	0x0010
        /*0014*/ 	.byte	0x00, 0xf0, 0x11, 0x00


	//----- nvinfo : EIATTR_KPARAM_INFO
	.align		4
.L_40:
        /*0018*/ 	.byte	0x04, 0x17
        /*001a*/ 	.short	(.L_42 - .L_41)
.L_41:
        /*001c*/ 	.word	0x00000000
        /*0020*/ 	.short	0x0001
        /*0022*/ 	.short	0x0008
        /*0024*/ 	.byte	0x00, 0xf5, 0x21, 0x00


	//----- nvinfo : EIATTR_KPARAM_INFO
	.align		4
.L_42:
        /*0028*/ 	.byte	0x04, 0x17
        /*002a*/ 	.short	(.L_44 - .L_43)
.L_43:
        /*002c*/ 	.word	0x00000000
        /*0030*/ 	.short	0x0000
        /*0032*/ 	.short	0x0000
        /*0034*/ 	.byte	0x00, 0xf5, 0x21, 0x00


	//----- nvinfo : EIATTR_SPARSE_MMA_MASK
	.align		4
.L_44:
        /*0038*/ 	.byte	0x03, 0x50
        /*003a*/ 	.short	0x0000


	//----- nvinfo : EIATTR_MAXREG_COUNT
	.align		4
        /*003c*/ 	.byte	0x03, 0x1b
        /*003e*/ 	.short	0x00ff


	//----- nvinfo : EIATTR_MERCURY_ISA_VERSION
	.align		4
        /*0040*/ 	.byte	0x03, 0x5f
        /*0042*/ 	.short	0x0101


	//----- nvinfo : EIATTR_VRC_CTA_INIT_COUNT
	.align		4
        /*0044*/ 	.byte	0x02, 0x4a
	.zero		1
	.zero		1


	//----- nvinfo : EIATTR_EXIT_INSTR_OFFSETS
	.align		4
        /*0048*/ 	.byte	0x04, 0x1c
        /*004a*/ 	.short	(.L_46 - .L_45)


	//   ....[0]....
.L_45:
        /*004c*/ 	.word	0x00000080


	//   ....[1]....
        /*0050*/ 	.word	0x000005a0


	//   ....[2]....
        /*0054*/ 	.word	0x00000800


	//   ....[3]....
        /*0058*/ 	.word	0x00000980


	//   ....[4]....
        /*005c*/ 	.word	0x00000a70


	//----- nvinfo : EIATTR_CBANK_PARAM_SIZE
	.align		4
.L_46:
        /*0060*/ 	.byte	0x03, 0x19
        /*0062*/ 	.short	0x0014


	//----- nvinfo : EIATTR_PARAM_CBANK
	.align		4
        /*0064*/ 	.byte	0x04, 0x0a
        /*0066*/ 	.short	(.L_48 - .L_47)
	.align		4
.L_47:
        /*0068*/ 	.word	index@(.nv.constant0._Z8kernelCMPiS_i)
        /*006c*/ 	.short	0x0380
        /*006e*/ 	.short	0x0014


	//----- nvinfo : EIATTR_SW_WAR
	.align		4
.L_48:
        /*0070*/ 	.byte	0x04, 0x36
        /*0072*/ 	.short	(.L_50 - .L_49)
.L_49:
        /*0074*/ 	.word	0x00000008
.L_50:


//--------------------- .nv.info._Z8kernelSMPiS_S_i --------------------------
	.section	.nv.info._Z8kernelSMPiS_S_i,"",@"SHT_CUDA_INFO"
	.sectionflags	@""
	.align	4


	//----- nvinfo : EIATTR_CUDA_API_VERSION
	.align		4
        /*0000*/ 	.byte	0x04, 0x37
        /*0002*/ 	.short	(.L_52 - .L_51)
.L_51:
        /*0004*/ 	.word	0x00000082


	//----- nvinfo : EIATTR_KPARAM_INFO
	.align		4
.L_52:
        /*0008*/ 	.byte	0x04, 0x17
        /*000a*/ 	.short	(.L_54 - .L_53)
.L_53:
        /*000c*/ 	.word	0x00000000
        /*0010*/ 	.short	0x0003
        /*0012*/ 	.short	0x0018
        /*0014*/ 	.byte	0x00, 0xf0, 0x11, 0x00


	//----- nvinfo : EIATTR_KPARAM_INFO
	.align		4
.L_54:
        /*0018*/ 	.byte	0x04, 0x17
        /*001a*/ 	.short	(.L_56 - .L_55)
.L_55:
        /*001c*/ 	.word	0x00000000
        /*0020*/ 	.short	0x0002
        /*0022*/ 	.short	0x0010
        /*0024*/ 	.byte	0x00, 0xf5, 0x21, 0x00


	//----- nvinfo : EIATTR_KPARAM_INFO
	.align		4
.L_56:
        /*0028*/ 	.byte	0x04, 0x17
        /*002a*/ 	.short	(.L_58 - .L_57)
.L_57:
        /*002c*/ 	.word	0x00000000
        /*0030*/ 	.short	0x0001
        /*0032*/ 	.short	0x0008
        /*0034*/ 	.byte	0x00, 0xf5, 0x21, 0x00


	//----- nvinfo : EIATTR_KPARAM_INFO
	.align		4
.L_58:
        /*0038*/ 	.byte	0x04, 0x17
        /*003a*/ 	.short	(.L_60 - .L_59)
.L_59:
        /*003c*/ 	.word	0x00000000
        /*0040*/ 	.short	0x0000
        /*0042*/ 	.short	0x0000
        /*0044*/ 	.byte	0x00, 0xf5, 0x21, 0x00


	//----- nvinfo : EIATTR_SPARSE_MMA_MASK
	.align		4
.L_60:
        /*0048*/ 	.byte	0x03, 0x50
        /*004a*/ 	.short	0x0000


	//----- nvinfo : EIATTR_MAXREG_COUNT
	.align		4
        /*004c*/ 	.byte	0x03, 0x1b
        /*004e*/ 	.short	0x00ff


	//----- nvinfo : EIATTR_MERCURY_ISA_VERSION
	.align		4
        /*0050*/ 	.byte	0x03, 0x5f
        /*0052*/ 	.short	0x0101


	//----- nvinfo : EIATTR_VRC_CTA_INIT_COUNT
	.align		4
        /*0054*/ 	.byte	0x02, 0x4a
	.zero		1
	.zero		1


	//----- nvinfo : EIATTR_EXIT_INSTR_OFFSETS
	.align		4
        /*0058*/ 	.byte	0x04, 0x1c
        /*005a*/ 	.short	(.L_62 - .L_61)


	//   ....[0]....
.L_61:
        /*005c*/ 	.word	0x00000010


	//----- nvinfo : EIATTR_CBANK_PARAM_SIZE
	.align		4
.L_62:
        /*0060*/ 	.byte	0x03, 0x19
        /*0062*/ 	.short	0x001c


	//----- nvinfo : EIATTR_PARAM_CBANK
	.align		4
        /*0064*/ 	.byte	0x04, 0x0a
        /*0066*/ 	.short	(.L_64 - .L_63)
	.align		4
.L_63:
        /*0068*/ 	.word	index@(.nv.constant0._Z8kernelSMPiS_S_i)
        /*006c*/ 	.short	0x0380
        /*006e*/ 	.short	0x001c


	//----- nvinfo : EIATTR_SW_WAR
	.align		4
.L_64:
        /*0070*/ 	.byte	0x04, 0x36
        /*0072*/ 	.short	(.L_66 - .L_65)
.L_65:
        /*0074*/ 	.word	0x00000008
.L_66:


//--------------------- .nv.info._Z9kernelRedPiS_S_i --------------------------
	.section	.nv.info._Z9kernelRedPiS_S_i,"",@"SHT_CUDA_INFO"
	.sectionflags	@""
	.align	4


	//----- nvinfo : EIATTR_CUDA_API_VERSION
	.align		4
        /*0000*/ 	.byte	0x04, 0x37
        /*0002*/ 	.short	(.L_68 - .L_67)
.L_67:
        /*0004*/ 	.word	0x00000082


	//----- nvinfo : EIATTR_KPARAM_INFO
	.align		4
.L_68:
        /*0008*/ 	.byte	0x04, 0x17
        /*000a*/ 	.short	(.L_70 - .L_69)
.L_69:
        /*000c*/ 	.word	0x00000000
        /*0010*/ 	.short	0x0003
        /*0012*/ 	.short	0x0018
        /*0014*/ 	.byte	0x00, 0xf0, 0x11, 0x00


	//----- nvinfo : EIATTR_KPARAM_INFO
	.align		4
.L_70:
        /*0018*/ 	.byte	0x04, 0x17
        /*001a*/ 	.short	(.L_72 - .L_71)
.L_71:
        /*001c*/ 	.word	0x00000000
        /*0020*/ 	.short	0x0002
        /*0022*/ 	.short	0x0010
        /*0024*/ 	.byte	0x00, 0xf5, 0x21, 0x00


	//----- nvinfo : EIATTR_KPARAM_INFO
	.align		4
.L_72:
        /*0028*/ 	.byte	0x04, 0x17
        /*002a*/ 	.short	(.L_74 - .L_73)
.L_73:
        /*002c*/ 	.word	0x00000000
        /*0030*/ 	.short	0x0001
        /*0032*/ 	.short	0x0008
        /*0034*/ 	.byte	0x00, 0xf5, 0x21, 0x00


	//----- nvinfo : EIATTR_KPARAM_INFO
	.align		4
.L_74:
        /*0038*/ 	.byte	0x04, 0x17
        /*003a*/ 	.short	(.L_76 - .L_75)
.L_75:
        /*003c*/ 	.word	0x00000000
        /*0040*/ 	.short	0x0000
        /*0042*/ 	.short	0x0000
        /*0044*/ 	.byte	0x00, 0xf5, 0x21, 0x00


	//----- nvinfo : EIATTR_SPARSE_MMA_MASK
	.align		4
.L_76:
        /*0048*/ 	.byte	0x03, 0x50
        /*004a*/ 	.short	0x0000


	//----- nvinfo : EIATTR_MAXREG_COUNT
	.align		4
        /*004c*/ 	.byte	0x03, 0x1b
        /*004e*/ 	.short	0x00ff


	//----- nvinfo : EIATTR_MERCURY_ISA_VERSION
	.align		4
        /*0050*/ 	.byte	0x03, 0x5f
        /*0052*/ 	.short	0x0101


	//----- nvinfo : EIATTR_VRC_CTA_INIT_COUNT
	.align		4
        /*0054*/ 	.byte	0x02, 0x4a
	.zero		1
	.zero		1


	//----- nvinfo : EIATTR_EXIT_INSTR_OFFSETS
	.align		4
        /*0058*/ 	.byte	0x04, 0x1c
        /*005a*/ 	.short	(.L_78 - .L_77)


	//   ....[0]....
.L_77:
        /*005c*/ 	.word	0x00000010


	//----- nvinfo : EIATTR_CBANK_PARAM_SIZE
	.align		4
.L_78:
        /*0060*/ 	.byte	0x03, 0x19
        /*0062*/ 	.short	0x001c


	//----- nvinfo : EIATTR_PARAM_CBANK
	.align		4
        /*0064*/ 	.byte	0x04, 0x0a
        /*0066*/ 	.short	(.L_80 - .L_79)
	.align		4
.L_79:
        /*0068*/ 	.word	index@(.nv.constant0._Z9kernelRedPiS_S_i)
        /*006c*/ 	.short	0x0380
        /*006e*/ 	.short	0x001c


	//----- nvinfo : EIATTR_SW_WAR
	.align		4
.L_80:
        /*0070*/ 	.byte	0x04, 0x36
        /*0072*/ 	.short	(.L_82 - .L_81)
.L_81:
        /*0074*/ 	.word	0x00000008
.L_82:


//--------------------- .nv.info._Z7kernelbPiS_S_i --------------------------
	.section	.nv.info._Z7kernelbPiS_S_i,"",@"SHT_CUDA_INFO"
	.sectionflags	@""
	.align	4


	//----- nvinfo : EIATTR_CUDA_API_VERSION
	.align		4
        /*0000*/ 	.byte	0x04, 0x37
        /*0002*/ 	.short	(.L_84 - .L_83)
.L_83:
        /*0004*/ 	.word	0x00000082


	//----- nvinfo : EIATTR_KPARAM_INFO
	.align		4
.L_84:
        /*0008*/ 	.byte	0x04, 0x17
        /*000a*/ 	.short	(.L_86 - .L_85)
.L_85:
        /*000c*/ 	.word	0x00000000
        /*0010*/ 	.short	0x0003
        /*0012*/ 	.short	0x0018
        /*0014*/ 	.byte	0x00, 0xf0, 0x11, 0x00


	//----- nvinfo : EIATTR_KPARAM_INFO
	.align		4
.L_86:
        /*0018*/ 	.byte	0x04, 0x17
        /*001a*/ 	.short	(.L_88 - .L_87)
.L_87:
        /*001c*/ 	.word	0x00000000
        /*0020*/ 	.short	0x0002
        /*0022*/ 	.short	0x0010
        /*0024*/ 	.byte	0x00, 0xf5, 0x21, 0x00


	//----- nvinfo : EIATTR_KPARAM_INFO
	.align		4
.L_88:
        /*0028*/ 	.byte	0x04, 0x17
        /*002a*/ 	.short	(.L_90 - .L_89)
.L_89:
        /*002c*/ 	.word	0x00000000
        /*0030*/ 	.short	0x0001
        /*0032*/ 	.short	0x0008
        /*0034*/ 	.byte	0x00, 0xf5, 0x21, 0x00


	//----- nvinfo : EIATTR_KPARAM_INFO
	.align		4
.L_90:
        /*0038*/ 	.byte	0x04, 0x17
        /*003a*/ 	.short	(.L_92 - .L_91)
.L_91:
        /*003c*/ 	.word	0x00000000
        /*0040*/ 	.short	0x0000
        /*0042*/ 	.short	0x0000
        /*0044*/ 	.byte	0x00, 0xf5, 0x21, 0x00


	//----- nvinfo : EIATTR_SPARSE_MMA_MASK
	.align		4
.L_92:
        /*0048*/ 	.byte	0x03, 0x50
        /*004a*/ 	.short	0x0000


	//----- nvinfo : EIATTR_MAXREG_COUNT
	.align		4
        /*004c*/ 	.byte	0x03, 0x1b
        /*004e*/ 	.short	0x00ff


	//----- nvinfo : EIATTR_MERCURY_ISA_VERSION
	.align		4
        /*0050*/ 	.byte	0x03, 0x5f
        /*0052*/ 	.short	0x0101


	//----- nvinfo : EIATTR_VRC_CTA_INIT_COUNT
	.align		4
        /*0054*/ 	.byte	0x02, 0x4a
	.zero		1
	.zero		1


	//----- nvinfo : EIATTR_EXIT_INSTR_OFFSETS
	.align		4
        /*0058*/ 	.byte	0x04, 0x1c
        /*005a*/ 	.short	(.L_94 - .L_93)


	//   ....[0]....
.L_93:
        /*005c*/ 	.word	0x00000080


	//   ....[1]....
        /*0060*/ 	.word	0x00000680


	//   ....[2]....
        /*0064*/ 	.word	0x00000930


	//   ....[3]....
        /*0068*/ 	.word	0x00000ae0


	//   ....[4]....
        /*006c*/ 	.word	0x00000bf0


	//----- nvinfo : EIATTR_CBANK_PARAM_SIZE
	.align		4
.L_94:
        /*0070*/ 	.byte	0x03, 0x19
        /*0072*/ 	.short	0x001c


	//----- nvinfo : EIATTR_PARAM_CBANK
	.align		4
        /*0074*/ 	.byte	0x04, 0x0a
        /*0076*/ 	.short	(.L_96 - .L_95)
	.align		4
.L_95:
        /*0078*/ 	.word	index@(.nv.constant0._Z7kernelbPiS_S_i)
        /*007c*/ 	.short	0x0380
        /*007e*/ 	.short	0x001c


	//----- nvinfo : EIATTR_SW_WAR
	.align		4
.L_96:
        /*0080*/ 	.byte	0x04, 0x36
        /*0082*/ 	.short	(.L_98 - .L_97)
.L_97:
        /*0084*/ 	.word	0x00000008
.L_98:


//--------------------- .nv.info._Z7kernelxPiS_S_i --------------------------
	.section	.nv.info._Z7kernelxPiS_S_i,"",@"SHT_CUDA_INFO"
	.sectionflags	@""
	.align	4


	//----- nvinfo : EIATTR_CUDA_API_VERSION
	.align		4
        /*0000*/ 	.byte	0x04, 0x37
        /*0002*/ 	.short	(.L_100 - .L_99)
.L_99:
        /*0004*/ 	.word	0x00000082


	//----- nvinfo : EIATTR_KPARAM_INFO
	.align		4
.L_100:
        /*0008*/ 	.byte	0x04, 0x17
        /*000a*/ 	.short	(.L_102 - .L_101)
.L_101:
        /*000c*/ 	.word	0x00000000
        /*0010*/ 	.short	0x0003
        /*0012*/ 	.short	0x0018
        /*0014*/ 	.byte	0x00, 0xf0, 0x11, 0x00


	//----- nvinfo : EIATTR_KPARAM_INFO
	.align		4
.L_102:
        /*0018*/ 	.byte	0x04, 0x17
        /*001a*/ 	.short	(.L_104 - .L_103)
.L_103:
        /*001c*/ 	.word	0x00000000
        /*0020*/ 	.short	0x0002
        /*0022*/ 	.short	0x0010
        /*0024*/ 	.byte	0x00, 0xf5, 0x21, 0x00


	//----- nvinfo : EIATTR_KPARAM_INFO
	.align		4
.L_104:
        /*0028*/ 	.byte	0x04, 0x17
        /*002a*/ 	.short	(.L_106 - .L_105)
.L_105:
        /*002c*/ 	.word	0x00000000
        /*0030*/ 	.short	0x0001
        /*0032*/ 	.short	0x0008
        /*0034*/ 	.byte	0x00, 0xf5, 0x21, 0x00


	//----- nvinfo : EIATTR_KPARAM_INFO
	.align		4
.L_106:
        /*0038*/ 	.byte	0x04, 0x17
        /*003a*/ 	.short	(.L_108 - .L_107)
.L_107:
        /*003c*/ 	.word	0x00000000
        /*0040*/ 	.short	0x0000
        /*0042*/ 	.short	0x0000
        /*0044*/ 	.byte	0x00, 0xf5, 0x21, 0x00


	//----- nvinfo : EIATTR_SPARSE_MMA_MASK
	.align		4
.L_108:
        /*0048*/ 	.byte	0x03, 0x50
        /*004a*/ 	.short	0x0000


	//----- nvinfo : EIATTR_MAXREG_COUNT
	.align		4
        /*004c*/ 	.byte	0x03, 0x1b
        /*004e*/ 	.short	0x00ff


	//----- nvinfo : EIATTR_MERCURY_ISA_VERSION
	.align		4
        /*0050*/ 	.byte	0x03, 0x5f
        /*0052*/ 	.short	0x0101


	//----- nvinfo : EIATTR_INT_WARP_WIDE_INSTR_OFFSETS
	.align		4
        /*0054*/ 	.byte	0x04, 0x31
        /*0056*/ 	.short	(.L_110 - .L_109)


	//   ....[0]....
.L_109:
        /*0058*/ 	.word	0x000001f0


	//   ....[1]....
        /*005c*/ 	.word	0x00000240


	//   ....[2]....
        /*0060*/ 	.word	0x000002c0


	//   ....[3]....
        /*0064*/ 	.word	0x00000340


	//   ....[4]....
        /*0068*/ 	.word	0x000003b0


	//   ....[5]....
        /*006c*/ 	.word	0x00000420


	//   ....[6]....
        /*0070*/ 	.word	0x00000490


	//   ....[7]....
        /*0074*/ 	.word	0x00000500


	//   ....[8]....
        /*0078*/ 	.word	0x00000570


	//   ....[9]....
        /*007c*/ 	.word	0x000005e0


	//   ....[10]....
        /*0080*/ 	.word	0x00000650


	//   ....[11]....
        /*0084*/ 	.word	0x000006c0


	//   ....[12]....
        /*0088*/ 	.word	0x00000730


	//   ....[13]....
        /*008c*/ 	.word	0x000007a0


	//   ....[14]....
        /*0090*/ 	.word	0x00000810


	//   ....[15]....
        /*0094*/ 	.word	0x00000880


	//   ....[16]....
        /*0098*/ 	.word	0x00000920


	//   ....[17]....
        /*009c*/ 	.word	0x00000a20


	//   ....[18]....
        /*00a0*/ 	.word	0x00000a80


	//   ....[19]....
        /*00a4*/ 	.word	0x00000af0


	//   ....[20]....
        /*00a8*/ 	.word	0x00000b70


	//   ....[21]....
        /*00ac*/ 	.word	0x00000be0


	//   ....[22]....
        /*00b0*/ 	.word	0x00000c50


	//   ....[23]....
        /*00b4*/ 	.word	0x00000cc0


	//   ....[24]....
        /*00b8*/ 	.word	0x00000d30


	//   ....[25]....
        /*00bc*/ 	.word	0x00000d90


	//   ....[26]....
        /*00c0*/ 	.word	0x00000e80


	//   ....[27]....
        /*00c4*/ 	.word	0x00000ee0


	//   ....[28]....
        /*00c8*/ 	.word	0x00000f50


	//   ....[29]....
        /*00cc*/ 	.word	0x00000fd0


	//   ....[30]....
        /*00d0*/ 	.word	0x00001030


	//   ....[31]....
        /*00d4*/ 	.word	0x00001120


	//   ....[32]....
        /*00d8*/ 	.word	0x000011c0


	//----- nvinfo : EIATTR_VRC_CTA_INIT_COUNT
	.align		4
.L_110:
        /*00dc*/ 	.byte	0x02, 0x4a
	.zero		1
	.zero		1


	//----- nvinfo : EIATTR_EXIT_INSTR_OFFSETS
	.align		4
        /*00e0*/ 	.byte	0x04, 0x1c
        /*00e2*/ 	.short	(.L_112 - .L_111)


	//   ....[0]....
.L_111:
        /*00e4*/ 	.word	0x00000080


	//   ....[1]....
        /*00e8*/ 	.word	0x00000970


	//   ....[2]....
        /*00ec*/ 	.word	0x00000dd0


	//   ....[3]....
        /*00f0*/ 	.word	0x00001070


	//   ....[4]....
        /*00f4*/ 	.word	0x00001220


	//----- nvinfo : EIATTR_CBANK_PARAM_SIZE
	.align		4
.L_112:
        /*00f8*/ 	.byte	0x03, 0x19
        /*00fa*/ 	.short	0x001c


	//----- nvinfo : EIATTR_PARAM_CBANK
	.align		4
        /*00fc*/ 	.byte	0x04, 0x0a
        /*00fe*/ 	.short	(.L_114 - .L_113)
	.align		4
.L_113:
        /*0100*/ 	.word	index@(.nv.constant0._Z7kernelxPiS_S_i)
        /*0104*/ 	.short	0x0380
        /*0106*/ 	.short	0x001c


	//----- nvinfo : EIATTR_SW_WAR
	.align		4
.L_114:
        /*0108*/ 	.byte	0x04, 0x36
        /*010a*/ 	.short	(.L_116 - .L_115)
.L_115:
        /*010c*/ 	.word	0x00000008
.L_116:


//--------------------- .nv.info._Z7kernelAPiS_S_i --------------------------
	.section	.nv.info._Z7kernelAPiS_S_i,"",@"SHT_CUDA_INFO"
	.sectionflags	@""
	.align	4


	//----- nvinfo : EIATTR_CUDA_API_VERSION
	.align		4
        /*0000*/ 	.byte	0x04, 0x37
        /*0002*/ 	.short	(.L_118 - .L_117)
.L_117:
        /*0004*/ 	.word	0x00000082


	//----- nvinfo : EIATTR_KPARAM_INFO
	.align		4
.L_118:
        /*0008*/ 	.byte	0x04, 0x17
        /*000a*/ 	.short	(.L_120 - .L_119)
.L_119:
        /*000c*/ 	.word	0x00000000
        /*0010*/ 	.short	0x0003
        /*0012*/ 	.short	0x0018
        /*0014*/ 	.byte	0x00, 0xf0, 0x11, 0x00


	//----- nvinfo : EIATTR_KPARAM_INFO
	.align		4
.L_120:
        /*0018*/ 	.byte	0x04, 0x17
        /*001a*/ 	.short	(.L_122 - .L_121)
.L_121:
        /*001c*/ 	.word	0x00000000
        /*0020*/ 	.short	0x0002
        /*0022*/ 	.short	0x0010
        /*0024*/ 	.byte	0x00, 0xf5, 0x21, 0x00


	//----- nvinfo : EIATTR_KPARAM_INFO
	.align		4
.L_122:
        /*0028*/ 	.byte	0x04, 0x17
        /*002a*/ 	.short	(.L_124 - .L_123)
.L_123:
        /*002c*/ 	.word	0x00000000
        /*0030*/ 	.short	0x0001
        /*0032*/ 	.short	0x0008
        /*0034*/ 	.byte	0x00, 0xf5, 0x21, 0x00


	//----- nvinfo : EIATTR_KPARAM_INFO
	.align		4
.L_124:
        /*0038*/ 	.byte	0x04, 0x17
        /*003a*/ 	.short	(.L_126 - .L_125)
.L_125:
        /*003c*/ 	.word	0x00000000
        /*0040*/ 	.short	0x0000
        /*0042*/ 	.short	0x0000
        /*0044*/ 	.byte	0x00, 0xf5, 0x21, 0x00


	//----- nvinfo : EIATTR_SPARSE_MMA_MASK
	.align		4
.L_126:
        /*0048*/ 	.byte	0x03, 0x50
        /*004a*/ 	.short	0x0000


	//----- nvinfo : EIATTR_MAXREG_COUNT
	.align		4
        /*004c*/ 	.byte	0x03, 0x1b
        /*004e*/ 	.short	0x00ff


	//----- nvinfo : EIATTR_MERCURY_ISA_VERSION
	.align		4
        /*0050*/ 	.byte	0x03, 0x5f
        /*0052*/ 	.short	0x0101


	//----- nvinfo : EIATTR_VRC_CTA_INIT_COUNT
	.align		4
        /*0054*/ 	.byte	0x02, 0x4a
	.zero		1
	.zero		1


	//----- nvinfo : EIATTR_EXIT_INSTR_OFFSETS
	.align		4
        /*0058*/ 	.byte	0x04, 0x1c
        /*005a*/ 	.short	(.L_128 - .L_127)


	//   ....[0]....
.L_127:
        /*005c*/ 	.word	0x00000200


	//   ....[1]....
        /*0060*/ 	.word	0x00000330


	//----- nvinfo : EIATTR_CBANK_PARAM_SIZE
	.align		4
.L_128:
        /*0064*/ 	.byte	0x03, 0x19
        /*0066*/ 	.short	0x001c


	//----- nvinfo : EIATTR_PARAM_CBANK
	.align		4
        /*0068*/ 	.byte	0x04, 0x0a
        /*006a*/ 	.short	(.L_130 - .L_129)
	.align		4
.L_129:
        /*006c*/ 	.word	index@(.nv.constant0._Z7kernelAPiS_S_i)
        /*0070*/ 	.short	0x0380
        /*0072*/ 	.short	0x001c


	//----- nvinfo : EIATTR_SW_WAR
	.align		4
.L_130:
        /*0074*/ 	.byte	0x04, 0x36
        /*0076*/ 	.short	(.L_132 - .L_131)
.L_131:
        /*0078*/ 	.word	0x00000008
.L_132:


//--------------------- .nv.callgraph             --------------------------
	.section	.nv.callgraph,"",@"SHT_CUDA_CALLGRAPH"
	.align	4
	.sectionentsize	8
	.align		4
        /*0000*/ 	.word	0x00000000
	.align		4
        /*0004*/ 	.word	0xffffffff
	.align		4
        /*0008*/ 	.word	0x00000000
	.align		4
        /*000c*/ 	.word	0xfffffffe
	.align		4
        /*0010*/ 	.word	0x00000000
	.align		4
        /*0014*/ 	.word	0xfffffffd
	.align		4
        /*0018*/ 	.word	0x00000000
	.align		4
        /*001c*/ 	.word	0xfffffffc


//--------------------- .nv.constant3             --------------------------
	.section	.nv.constant3,"a",@progbits
	.align	4
.nv.constant3:
	.type		constX,@object
	.size		constX,(.L_0 - constX)
constX:
	.zero		8
.L_0:


//--------------------- .text._Z8kernelCMPiS_i    --------------------------
	.section	.text._Z8kernelCMPiS_i,"ax",@progbits
	.align	128
        .global         _Z8kernelCMPiS_i
        .type           _Z8kernelCMPiS_i,@function
        .size           _Z8kernelCMPiS_i,(.L_x_21 - _Z8kernelCMPiS_i)
        .other          _Z8kernelCMPiS_i,@"STO_CUDA_ENTRY STV_DEFAULT"
_Z8kernelCMPiS_i:
.text._Z8kernelCMPiS_i:
[----:B------:R-:W-:Y:S01]  /*0000*/  LDC R1, c[0x0][0x37c] ;  /* 0x0000df00ff017b82 */ /* 0x000fe20000000800 */
[----:B------:R-:W0:Y:S07]  /*0010*/  S2R R5, SR_TID.X ;  /* 0x0000000000057919 */ /* 0x000e2e0000002100 */
[----:B------:R-:W0:Y:S08]  /*0020*/  S2UR UR4, SR_CTAID.X ;  /* 0x00000000000479c3 */ /* 0x000e300000002500 */
[----:B------:R-:W0:Y:S08]  /*0030*/  LDC R0, c[0x0][0x360] ;  /* 0x0000d800ff007b82 */ /* 0x000e300000000800 */
[----:B------:R-:W1:Y:S01]  /*0040*/  LDC R6, c[0x0][0x390] ;  /* 0x0000e400ff067b82 */ /* 0x000e620000000800 */
[----:B0-----:R-:W-:Y:S01]  /*0050*/  IMAD R5, R0, UR4, R5 ;  /* 0x0000000400057c24 */ /* 0x001fe2000f8e0205 */
[----:B-1----:R-:W-:-:S04]  /*0060*/  ISETP.GE.AND P0, PT, R6, 0x1, PT ;  /* 0x000000010600780c */ /* 0x002fc80003f06270 */
[----:B------:R-:W-:-:S13]  /*0070*/  ISETP.GE.OR P0, PT, R5, R6, !P0 ;  /* 0x000000060500720c */ /* 0x000fda0004706670 */
[----:B------:R-:W-:Y:S05]  /*0080*/  @P0 EXIT ;  /* 0x000000000000094d */ /* 0x000fea0003800000 */
[----:B------:R-:W0:Y:S01]  /*0090*/  LDC.64 R2, c[0x0][0x388] ;  /* 0x0000e200ff027b82 */ /* 0x000e220000000a00 */
[----:B------:R-:W1:Y:S01]  /*00a0*/  LDCU.64 UR8, c[0x0][0x358] ;  /* 0x00006b00ff0877ac */ /* 0x000e620008000a00 */
[C---:B------:R-:W-:Y:S02]  /*00b0*/  ISETP.GE.U32.AND P1, PT, R6.reuse, 0x10, PT ;  /* 0x000000100600780c */ /* 0x040fe40003f26070 */
[----:B------:R-:W-:Y:S01]  /*00c0*/  LOP3.LUT R8, R6, 0xf, RZ, 0xc0, !PT ;  /* 0x0000000f06087812 */ /* 0x000fe200078ec0ff */
[----:B------:R-:W-:Y:S02]  /*00d0*/  HFMA2 R7, -RZ, RZ, 0, 0 ;  /* 0x00000000ff077431 */ /* 0x000fe400000001ff */
[C---:B------:R-:W-:Y:S01]  /*00e0*/  IMAD R0, R5.reuse, R6, RZ ;  /* 0x0000000605007224 */ /* 0x040fe200078e02ff */
[----:B------:R-:W-:Y:S01]  /*00f0*/  ISETP.NE.AND P0, PT, R8, RZ, PT ;  /* 0x000000ff0800720c */ /* 0x000fe20003f05270 */
[----:B0-----:R-:W-:-:S05]  /*0100*/  IMAD.WIDE R2, R5, 0x4, R2 ;  /* 0x0000000405027825 */ /* 0x001fca00078e0202 */
[----:B-1----:R0:W5:Y:S01]  /*0110*/  LDG.E R11, desc[UR8][R2.64] ;  /* 0x00000008020b7981 */ /* 0x002162000c1e1900 */
[----:B------:R-:W-:Y:S06]  /*0120*/  @!P1 BRA `(.L_x_0) ;  /* 0x00000004001c9947 */ /* 0x000fec0003800000 */
[----:B------:R-:W1:Y:S01]  /*0130*/  LDCU.64 UR4, c[0x0][0x380] ;  /* 0x00007000ff0477ac */ /* 0x000e620008000a00 */
[----:B------:R-:W-:Y:S02]  /*0140*/  LOP3.LUT R7, R6, 0x7ffffff0, RZ, 0xc0, !PT ;  /* 0x7ffffff006077812 */ /* 0x000fe400078ec0ff */
[----:B------:R-:W-:Y:S01]  /*0150*/  MOV R10, R0 ;  /* 0x00000000000a7202 */ /* 0x000fe20000000f00 */
[----:B------:R-:W-:Y:S01]  /*0160*/  UMOV UR10, 0x20 ;  /* 0x00000020000a7882 */ /* 0x000fe20000000000 */
[----:B------:R-:W-:Y:S01]  /*0170*/  IADD3 R9, PT, PT, -R7, RZ, RZ ;  /* 0x000000ff07097210 */ /* 0x000fe20007ffe1ff */
[----:B-1----:R-:W-:-:S04]  /*0180*/  UIADD3 UR4, UP0, UPT, UR4, 0x20, URZ ;  /* 0x0000002004047890 */ /* 0x002fc8000ff1e0ff */
[----:B------:R-:W-:-:S12]  /*0190*/  UIADD3.X UR5, UPT, UPT, URZ, UR5, URZ, UP0, !UPT ;  /* 0x00000005ff057290 */ /* 0x000fd800087fe4ff */
.L_x_1:
[----:B------:R-:W-:Y:S01]  /*01a0*/  MOV R4, UR4 ;  /* 0x0000000400047c02 */ /* 0x000fe20008000f00 */
[----:B------:R-:W1:Y:S01]  /*01b0*/  LDCU.64 UR6, c[0x3][UR10+-0x20] ;  /* 0x00fffc000a0677ac */ /* 0x000e620008000a00 */
[----:B------:R-:W-:-:S03]  /*01c0*/  MOV R5, UR5 ;  /* 0x0000000500057c02 */ /* 0x000fc60008000f00 */
[----:B------:R-:W-:-:S05]  /*01d0*/  IMAD.WIDE R4, R10, 0x4, R4 ;  /* 0x000000040a047825 */ /* 0x000fca00078e0204 */
[----:B------:R-:W1:Y:S02]  /*01e0*/  LDG.E R12, desc[UR8][R4.64+-0x20] ;  /* 0xffffe008040c7981 */ /* 0x000e64000c1e1900 */
[----:B-1--45:R-:W-:-:S05]  /*01f0*/  IMAD R11, R12, UR6, R11 ;  /* 0x000000060c0b7c24 */ /* 0x032fca000f8e020b */
[----:B------:R1:W-:Y:S04]  /*0200*/  STG.E desc[UR8][R2.64], R11 ;  /* 0x0000000b02007986 */ /* 0x0003e8000c101908 */
[----:B------:R-:W2:Y:S02]  /*0210*/  LDG.E R12, desc[UR8][R4.64+-0x1c] ;  /* 0xffffe408040c7981 */ /* 0x000ea4000c1e1900 */
[----:B--2---:R-:W-:Y:S01]  /*0220*/  IMAD R13, R12, UR7, R11 ;  /* 0x000000070c0d7c24 */ /* 0x004fe2000f8e020b */
[----:B------:R-:W2:Y:S04]  /*0230*/  LDCU.64 UR6, c[0x3][UR10+-0x18] ;  /* 0x00fffd000a0677ac */ /* 0x000ea80008000a00 */
[----:B------:R3:W-:Y:S04]  /*0240*/  STG.E desc[UR8][R2.64], R13 ;  /* 0x0000000d02007986 */ /* 0x0007e8000c101908 */
[----:B------:R-:W2:Y:S02]  /*0250*/  LDG.E R12, desc[UR8][R4.64+-0x18] ;  /* 0xffffe808040c7981 */ /* 0x000ea4000c1e1900 */
[----:B--2---:R-:W-:-:S05]  /*0260*/  IMAD R15, R12, UR6, R13 ;  /* 0x000000060c0f7c24 */ /* 0x004fca000f8e020d */
[----:B------:R2:W-:Y:S04]  /*0270*/  STG.E desc[UR8][R2.64], R15 ;  /* 0x0000000f02007986 */ /* 0x0005e8000c101908 */
[----:B------:R-:W4:Y:S02]  /*0280*/  LDG.E R12, desc[UR8][R4.64+-0x14] ;  /* 0xffffec08040c7981 */ /* 0x000f24000c1e1900 */
[----:B----4-:R-:W-:Y:S01]  /*0290*/  IMAD R17, R12, UR7, R15 ;  /* 0x000000070c117c24 */ /* 0x010fe2000f8e020f */
[----:B------:R-:W1:Y:S04]  /*02a0*/  LDCU.64 UR6, c[0x3][UR10+-0x10] ;  /* 0x00fffe000a0677ac */ /* 0x000e680008000a00 */
[----:B------:R4:W-:Y:S04]  /*02b0*/  STG.E desc[UR8][R2.64], R17 ;  /* 0x0000001102007986 */ /* 0x0009e8000c101908 */
[----:B------:R-:W1:Y:S02]  /*02c0*/  LDG.E R12, desc[UR8][R4.64+-0x10] ;  /* 0xfffff008040c7981 */ /* 0x000e64000c1e1900 */
[----:B-1----:R-:W-:-:S05]  /*02d0*/  IMAD R11, R12, UR6, R17 ;  /* 0x000000060c0b7c24 */ /* 0x002fca000f8e0211 */
[----:B------:R1:W-:Y:S04]  /*02e0*/  STG.E desc[UR8][R2.64], R11 ;  /* 0x0000000b02007986 */ /* 0x0003e8000c101908 */
[----:B------:R-:W3:Y:S02]  /*02f0*/  LDG.E R12, desc[UR8][R4.64+-0xc] ;  /* 0xfffff408040c7981 */ /* 0x000ee4000c1e1900 */
[----:B---3--:R-:W-:Y:S01]  /*0300*/  IMAD R13, R12, UR7, R11 ;  /* 0x000000070c0d7c24 */ /* 0x008fe2000f8e020b */
        /* <DEDUP_REMOVED lines=11> */
[----:B------:R-:W-:Y:S04]  /*03c0*/  STG.E desc[UR8][R2.64], R11 ;  /* 0x0000000b02007986 */ /* 0x000fe8000c101908 */
        /* <DEDUP_REMOVED lines=9> */
[----:B------:R-:W3:Y:S04]  /*0460*/  LDCU.64 UR6, c[0x3][UR10+0x10] ;  /* 0x00c002000a0677ac */ /* 0x000ee80008000a00 */
[----:B------:R4:W-:Y:S04]  /*0470*/  STG.E desc[UR8][R2.64], R17 ;  /* 0x0000001102007986 */ /* 0x0009e8000c101908 */
[----:B------:R-:W3:Y:S02]  /*0480*/  LDG.E R12, desc[UR8][R4.64+0x10] ;  /* 0x00001008040c7981 */ /* 0x000ee4000c1e1900 */
[----:B---3--:R-:W-:-:S05]  /*0490*/  IMAD R19, R12, UR6, R17 ;  /* 0x000000060c137c24 */ /* 0x008fca000f8e0211 */
[----:B------:R4:W-:Y:S04]  /*04a0*/  STG.E desc[UR8][R2.64], R19 ;  /* 0x0000001302007986 */ /* 0x0009e8000c101908 */
[----:B------:R-:W1:Y:S02]  /*04b0*/  LDG.E R12, desc[UR8][R4.64+0x14] ;  /* 0x00001408040c7981 */ /* 0x000e64000c1e1900 */
[----:B-1----:R-:W-:Y:S01]  /*04c0*/  IMAD R13, R12, UR7, R19 ;  /* 0x000000070c0d7c24 */ /* 0x002fe2000f8e0213 */
[----:B------:R-:W2:Y:S04]  /*04d0*/  LDCU.64 UR6, c[0x3][UR10+0x18] ;  /* 0x00c003000a0677ac */ /* 0x000ea80008000a00 */
[----:B------:R4:W-:Y:S04]  /*04e0*/  STG.E desc[UR8][R2.64], R13 ;  /* 0x0000000d02007986 */ /* 0x0009e8000c101908 */
[----:B------:R-:W2:Y:S01]  /*04f0*/  LDG.E R12, desc[UR8][R4.64+0x18] ;  /* 0x00001808040c7981 */ /* 0x000ea2000c1e1900 */
[----:B------:R-:W-:Y:S01]  /*0500*/  IADD3 R9, PT, PT, R9, 0x10, RZ ;  /* 0x0000001009097810 */ /* 0x000fe20007ffe0ff */
[----:B--2---:R-:W-:-:S05]  /*0510*/  IMAD R15, R12, UR6, R13 ;  /* 0x000000060c0f7c24 */ /* 0x004fca000f8e020d */
[----:B------:R4:W-:Y:S04]  /*0520*/  STG.E desc[UR8][R2.64], R15 ;  /* 0x0000000f02007986 */ /* 0x0009e8000c101908 */
[----:B------:R-:W2:Y:S01]  /*0530*/  LDG.E R12, desc[UR8][R4.64+0x1c] ;  /* 0x00001c08040c7981 */ /* 0x000ea2000c1e1900 */
[----:B------:R-:W-:Y:S01]  /*0540*/  ISETP.NE.AND P1, PT, R9, RZ, PT ;  /* 0x000000ff0900720c */ /* 0x000fe20003f25270 */
[----:B------:R-:W-:Y:S01]  /*0550*/  UIADD3 UR10, UPT, UPT, UR10, 0x40, URZ ;  /* 0x000000400a0a7890 */ /* 0x000fe2000fffe0ff */
[----:B------:R-:W-:Y:S01]  /*0560*/  IADD3 R10, PT, PT, R10, 0x10, RZ ;  /* 0x000000100a0a7810 */ /* 0x000fe20007ffe0ff */
[----:B--2---:R-:W-:-:S05]  /*0570*/  IMAD R11, R12, UR7, R15 ;  /* 0x000000070c0b7c24 */ /* 0x004fca000f8e020f */
[----:B------:R4:W-:Y:S05]  /*0580*/  STG.E desc[UR8][R2.64], R11 ;  /* 0x0000000b02007986 */ /* 0x0009ea000c101908 */
[----:B------:R-:W-:Y:S05]  /*0590*/  @P1 BRA `(.L_x_1) ;  /* 0xfffffffc00001947 */ /* 0x000fea000383ffff */
.L_x_0:
[----:B------:R-:W-:Y:S05]  /*05a0*/  @!P0 EXIT ;  /* 0x000000000000894d */ /* 0x000fea0003800000 */
[----:B------:R-:W-:Y:S02]  /*05b0*/  ISETP.GE.U32.AND P0, PT, R8, 0x8, PT ;  /* 0x000000080800780c */ /* 0x000fe40003f06070 */
[----:B------:R-:W-:-:S04]  /*05c0*/  LOP3.LUT R16, R6, 0x7, RZ, 0xc0, !PT ;  /* 0x0000000706107812 */ /* 0x000fc800078ec0ff */
[----:B------:R-:W-:-:S07]  /*05d0*/  ISETP.NE.AND P1, PT, R16, RZ, PT ;  /* 0x000000ff1000720c */ /* 0x000fce0003f25270 */
[----:B------:R-:W-:Y:S06]  /*05e0*/  @!P0 BRA `(.L_x_2) ;  /* 0x0000000000848947 */ /* 0x000fec0003800000 */
[----:B------:R-:W1:Y:S01]  /*05f0*/  LDC.64 R4, c[0x0][0x380] ;  /* 0x0000e000ff047b82 */ /* 0x000e620000000a00 */
[----:B------:R-:W-:-:S05]  /*0600*/  IADD3 R9, PT, PT, R0, R7, RZ ;  /* 0x0000000700097210 */ /* 0x000fca0007ffe0ff */
[----:B-1----:R-:W-:-:S05]  /*0610*/  IMAD.WIDE R4, R9, 0x4, R4 ;  /* 0x0000000409047825 */ /* 0x002fca00078e0204 */
[----:B------:R-:W2:Y:S01]  /*0620*/  LDG.E R9, desc[UR8][R4.64] ;  /* 0x0000000804097981 */ /* 0x000ea2000c1e1900 */
[----:B------:R-:W-:-:S04]  /*0630*/  SHF.L.U32 R8, R7, 0x2, RZ ;  /* 0x0000000207087819 */ /* 0x000fc800000006ff */
[----:B----4-:R-:W2:Y:S08]  /*0640*/  LDC.64 R12, c[0x3][R8] ;  /* 0x00c00000080c7b82 */ /* 0x010eb00000000a00 */
[----:B------:R-:W1:Y:S01]  /*0650*/  LDC.64 R14, c[0x3][R8+0x10] ;  /* 0x00c00400080e7b82 */ /* 0x000e620000000a00 */
[----:B--2--5:R-:W-:-:S05]  /*0660*/  IMAD R9, R12, R9, R11 ;  /* 0x000000090c097224 */ /* 0x024fca00078e020b */
[----:B------:R2:W-:Y:S04]  /*0670*/  STG.E desc[UR8][R2.64], R9 ;  /* 0x0000000902007986 */ /* 0x0005e8000c101908 */
[----:B------:R-:W3:Y:S02]  /*0680*/  LDG.E R10, desc[UR8][R4.64+0x4] ;  /* 0x00000408040a7981 */ /* 0x000ee4000c1e1900 */
[----:B---3--:R-:W-:Y:S02]  /*0690*/  IMAD R13, R13, R10, R9 ;  /* 0x0000000a0d0d7224 */ /* 0x008fe400078e0209 */
[----:B------:R-:W3:Y:S03]  /*06a0*/  LDC.64 R10, c[0x3][R8+0x8] ;  /* 0x00c00200080a7b82 */ /* 0x000ee60000000a00 */
[----:B------:R4:W-:Y:S04]  /*06b0*/  STG.E desc[UR8][R2.64], R13 ;  /* 0x0000000d02007986 */ /* 0x0009e8000c101908 */
[----:B------:R-:W3:Y:S02]  /*06c0*/  LDG.E R12, desc[UR8][R4.64+0x8] ;  /* 0x00000808040c7981 */ /* 0x000ee4000c1e1900 */
[----:B---3--:R-:W-:-:S05]  /*06d0*/  IMAD R10, R10, R12, R13 ;  /* 0x0000000c0a0a7224 */ /* 0x008fca00078e020d */
[----:B------:R3:W-:Y:S04]  /*06e0*/  STG.E desc[UR8][R2.64], R10 ;  /* 0x0000000a02007986 */ /* 0x0007e8000c101908 */
[----:B------:R-:W2:Y:S02]  /*06f0*/  LDG.E R12, desc[UR8][R4.64+0xc] ;  /* 0x00000c08040c7981 */ /* 0x000ea4000c1e1900 */
[----:B--2---:R-:W-:-:S05]  /*0700*/  IMAD R11, R11, R12, R10 ;  /* 0x0000000c0b0b7224 */ /* 0x004fca00078e020a */
[----:B------:R2:W-:Y:S04]  /*0710*/  STG.E desc[UR8][R2.64], R11 ;  /* 0x0000000b02007986 */ /* 0x0005e8000c101908 */
[----:B------:R-:W1:Y:S02]  /*0720*/  LDG.E R9, desc[UR8][R4.64+0x10] ;  /* 0x0000100804097981 */ /* 0x000e64000c1e1900 */
[----:B-1----:R-:W-:-:S05]  /*0730*/  IMAD R9, R14, R9, R11 ;  /* 0x000000090e097224 */ /* 0x002fca00078e020b */
[----:B------:R1:W-:Y:S04]  /*0740*/  STG.E desc[UR8][R2.64], R9 ;  /* 0x0000000902007986 */ /* 0x0003e8000c101908 */
[----:B------:R-:W4:Y:S02]  /*0750*/  LDG.E R12, desc[UR8][R4.64+0x14] ;  /* 0x00001408040c7981 */ /* 0x000f24000c1e1900 */
[----:B----4-:R-:W-:Y:S02]  /*0760*/  IMAD R15, R15, R12, R9 ;  /* 0x0000000c0f0f7224 */ /* 0x010fe400078e0209 */
[----:B------:R-:W4:Y:S03]  /*0770*/  LDC.64 R12, c[0x3][R8+0x18] ;  /* 0x00c00600080c7b82 */ /* 0x000f260000000a00 */
[----:B------:R1:W-:Y:S04]  /*0780*/  STG.E desc[UR8][R2.64], R15 ;  /* 0x0000000f02007986 */ /* 0x0003e8000c101908 */
[----:B---3--:R-:W4:Y:S02]  /*0790*/  LDG.E R10, desc[UR8][R4.64+0x18] ;  /* 0x00001808040a7981 */ /* 0x008f24000c1e1900 */
[----:B----4-:R-:W-:-:S05]  /*07a0*/  IMAD R10, R12, R10, R15 ;  /* 0x0000000a0c0a7224 */ /* 0x010fca00078e020f */
[----:B------:R1:W-:Y:S04]  /*07b0*/  STG.E desc[UR8][R2.64], R10 ;  /* 0x0000000a02007986 */ /* 0x0003e8000c101908 */
[----:B--2---:R-:W2:Y:S01]  /*07c0*/  LDG.E R11, desc[UR8][R4.64+0x1c] ;  /* 0x00001c08040b7981 */ /* 0x004ea2000c1e1900 */
[----:B------:R-:W-:Y:S01]  /*07d0*/  IADD3 R7, PT, PT, R7, 0x8, RZ ;  /* 0x0000000807077810 */ /* 0x000fe20007ffe0ff */
[----:B--2---:R-:W-:-:S05]  /*07e0*/  IMAD R11, R13, R11, R10 ;  /* 0x0000000b0d0b7224 */ /* 0x004fca00078e020a */
[----:B------:R1:W-:Y:S02]  /*07f0*/  STG.E desc[UR8][R2.64], R11 ;  /* 0x0000000b02007986 */ /* 0x0003e4000c101908 */
.L_x_2:
[----:B------:R-:W-:Y:S05]  /*0800*/  @!P1 EXIT ;  /* 0x000000000000994d */ /* 0x000fea0003800000 */
[----:B------:R-:W-:Y:S02]  /*0810*/  ISETP.GE.U32.AND P0, PT, R16, 0x4, PT ;  /* 0x000000041000780c */ /* 0x000fe40003f06070 */
[----:B------:R-:W-:-:S04]  /*0820*/  LOP3.LUT R6, R6, 0x3, RZ, 0xc0, !PT ;  /* 0x0000000306067812 */ /* 0x000fc800078ec0ff */
[----:B------:R-:W-:-:S07]  /*0830*/  ISETP.NE.AND P1, PT, R6, RZ, PT ;  /* 0x000000ff0600720c */ /* 0x000fce0003f25270 */
[----:B------:R-:W-:Y:S06]  /*0840*/  @!P0 BRA `(.L_x_3) ;  /* 0x00000000004c8947 */ /* 0x000fec0003800000 */
[----:B------:R-:W2:Y:S01]  /*0850*/  LDC.64 R4, c[0x0][0x380] ;  /* 0x0000e000ff047b82 */ /* 0x000ea20000000a00 */
[----:B-1----:R-:W-:-:S05]  /*0860*/  IADD3 R9, PT, PT, R0, R7, RZ ;  /* 0x0000000700097210 */ /* 0x002fca0007ffe0ff */
[----:B--2---:R-:W-:-:S05]  /*0870*/  IMAD.WIDE R4, R9, 0x4, R4 ;  /* 0x0000000409047825 */ /* 0x004fca00078e0204 */
[----:B------:R-:W2:Y:S01]  /*0880*/  LDG.E R8, desc[UR8][R4.64] ;  /* 0x0000000804087981 */ /* 0x000ea2000c1e1900 */
[----:B------:R-:W-:-:S04]  /*0890*/  SHF.L.U32 R12, R7, 0x2, RZ ;  /* 0x00000002070c7819 */ /* 0x000fc800000006ff */
[----:B----4-:R-:W2:Y:S02]  /*08a0*/  LDC.64 R14, c[0x3][R12] ;  /* 0x00c000000c0e7b82 */ /* 0x010ea40000000a00 */
[----:B--2--5:R-:W-:-:S05]  /*08b0*/  IMAD R8, R14, R8, R11 ;  /* 0x000000080e087224 */ /* 0x024fca00078e020b */
[----:B------:R2:W-:Y:S04]  /*08c0*/  STG.E desc[UR8][R2.64], R8 ;  /* 0x0000000802007986 */ /* 0x0005e8000c101908 */
[----:B------:R-:W3:Y:S02]  /*08d0*/  LDG.E R9, desc[UR8][R4.64+0x4] ;  /* 0x0000040804097981 */ /* 0x000ee4000c1e1900 */
[----:B---3--:R-:W-:Y:S02]  /*08e0*/  IMAD R9, R15, R9, R8 ;  /* 0x000000090f097224 */ /* 0x008fe400078e0208 */
[----:B------:R-:W1:Y:S03]  /*08f0*/  LDC.64 R14, c[0x3][R12+0x8] ;  /* 0x00c002000c0e7b82 */ /* 0x000e660000000a00 */
[----:B------:R2:W-:Y:S04]  /*0900*/  STG.E desc[UR8][R2.64], R9 ;  /* 0x0000000902007986 */ /* 0x0005e8000c101908 */
[----:B------:R-:W1:Y:S02]  /*0910*/  LDG.E R10, desc[UR8][R4.64+0x8] ;  /* 0x00000808040a7981 */ /* 0x000e64000c1e1900 */
[----:B-1----:R-:W-:-:S05]  /*0920*/  IMAD R10, R14, R10, R9 ;  /* 0x0000000a0e0a7224 */ /* 0x002fca00078e0209 */
[----:B------:R2:W-:Y:S04]  /*0930*/  STG.E desc[UR8][R2.64], R10 ;  /* 0x0000000a02007986 */ /* 0x0005e8000c101908 */
[----:B------:R-:W3:Y:S01]  /*0940*/  LDG.E R11, desc[UR8][R4.64+0xc] ;  /* 0x00000c08040b7981 */ /* 0x000ee2000c1e1900 */
[----:B------:R-:W-:Y:S01]  /*0950*/  IADD3 R7, PT, PT, R7, 0x4, RZ ;  /* 0x0000000407077810 */ /* 0x000fe20007ffe0ff */
[----:B---3--:R-:W-:-:S05]  /*0960*/  IMAD R11, R15, R11, R10 ;  /* 0x0000000b0f0b7224 */ /* 0x008fca00078e020a */
[----:B------:R2:W-:Y:S02]  /*0970*/  STG.E desc[UR8][R2.64], R11 ;  /* 0x0000000b02007986 */ /* 0x0005e4000c101908 */
.L_x_3:
[----:B------:R-:W-:Y:S05]  /*0980*/  @!P1 EXIT ;  /* 0x000000000000994d */ /* 0x000fea0003800000 */
[----:B-12---:R-:W1:Y:S01]  /*0990*/  LDC.64 R8, c[0x0][0x380] ;  /* 0x0000e000ff087b82 */ /* 0x006e620000000a00 */
[----:B----4-:R-:W-:Y:S02]  /*09a0*/  IADD3 R13, PT, PT, R0, R7, RZ ;  /* 0x00000007000d7210 */ /* 0x010fe40007ffe0ff */
[----:B------:R-:W-:Y:S02]  /*09b0*/  SHF.L.U32 R7, R7, 0x2, RZ ;  /* 0x0000000207077819 */ /* 0x000fe400000006ff */
[----:B------:R-:W-:-:S07]  /*09c0*/  IADD3 R6, PT, PT, -R6, RZ, RZ ;  /* 0x000000ff06067210 */ /* 0x000fce0007ffe1ff */
.L_x_4:
[----:B-1----:R-:W-:-:S06]  /*09d0*/  IMAD.WIDE R4, R13, 0x4, R8 ;  /* 0x000000040d047825 */ /* 0x002fcc00078e0208 */
[----:B--2---:R-:W2:Y:S01]  /*09e0*/  LDG.E R4, desc[UR8][R4.64] ;  /* 0x0000000804047981 */ /* 0x004ea2000c1e1900 */
[----:B------:R1:W2:Y:S01]  /*09f0*/  LDC R0, c[0x3][R7] ;  /* 0x00c0000007007b82 */ /* 0x0002a20000000800 */
[----:B------:R-:W-:Y:S02]  /*0a00*/  IADD3 R6, PT, PT, R6, 0x1, RZ ;  /* 0x0000000106067810 */ /* 0x000fe40007ffe0ff */
[----:B------:R-:W-:Y:S02]  /*0a10*/  IADD3 R13, PT, PT, R13, 0x1, RZ ;  /* 0x000000010d0d7810 */ /* 0x000fe40007ffe0ff */
[----:B------:R-:W-:Y:S02]  /*0a20*/  ISETP.NE.AND P0, PT, R6, RZ, PT ;  /* 0x000000ff0600720c */ /* 0x000fe40003f05270 */
[----:B-1----:R-:W-:Y:S01]  /*0a30*/  IADD3 R7, PT, PT, R7, 0x4, RZ ;  /* 0x0000000407077810 */ /* 0x002fe20007ffe0ff */
[----:B--2--5:R-:W-:-:S05]  /*0a40*/  IMAD R11, R0, R4, R11 ;  /* 0x00000004000b7224 */ /* 0x024fca00078e020b */
[----:B------:R2:W-:Y:S05]  /*0a50*/  STG.E desc[UR8][R2.64], R11 ;  /* 0x0000000b02007986 */ /* 0x0005ea000c101908 */
[----:B------:R-:W-:Y:S05]  /*0a60*/  @P0 BRA `(.L_x_4) ;  /* 0xfffffffc00d80947 */ /* 0x000fea000383ffff */
[----:B------:R-:W-:Y:S05]  /*0a70*/  EXIT ;  /* 0x000000000000794d */ /* 0x000fea0003800000 */
.L_x_5:
[----:B------:R-:W-:-:S00]  /*0a80*/  BRA `(.L_x_5) ;  /* 0xfffffffc00fc7947 */ /* 0x000fc0000383ffff */
[----:B------:R-:W-:-:S00]  /*0a90*/  NOP ;  /* 0x0000000000007918 */ /* 0x000fc00000000000 */
        /* <DEDUP_REMOVED lines=14> */
.L_x_21:


//--------------------- .text._Z8kernelSMPiS_S_i  --------------------------
	.section	.text._Z8kernelSMPiS_S_i,"ax",@progbits
	.align	128
        .global         _Z8kernelSMPiS_S_i
        .type           _Z8kernelSMPiS_S_i,@function
        .size           _Z8kernelSMPiS_S_i,(.L_x_22 - _Z8kernelSMPiS_S_i)
        .other          _Z8kernelSMPiS_S_i,@"STO_CUDA_ENTRY STV_DEFAULT"
_Z8kernelSMPiS_S_i:
.text._Z8kernelSMPiS_S_i:
[----:B------:R-:W-:Y:S01]  /*0000*/  LDC R1, c[0x0][0x37c] ;  /* 0x0000df00ff017b82 */ /* 0x000fe20000000800 */
[----:B------:R-:W-:Y:S05]  /*0010*/  EXIT ;  /* 0x000000000000794d */ /* 0x000fea0003800000 */
.L_x_6:
        /* <DEDUP_REMOVED lines=14> */
.L_x_22:


//--------------------- .text._Z9kernelRedPiS_S_i --------------------------
	.section	.text._Z9kernelRedPiS_S_i,"ax",@progbits
	.align	128
        .global         _Z9kernelRedPiS_S_i
        .type           _Z9kernelRedPiS_S_i,@function
        .size           _Z9kernelRedPiS_S_i,(.L_x_23 - _Z9kernelRedPiS_S_i)
        .other          _Z9kernelRedPiS_S_i,@"STO_CUDA_ENTRY STV_DEFAULT"
_Z9kernelRedPiS_S_i:
.text._Z9kernelRedPiS_S_i:
[----:B------:R-:W-:Y:S01]  /*0000*/  LDC R1, c[0x0][0x37c] ;  /* 0x0000df00ff017b82 */ /* 0x000fe20000000800 */
[----:B------:R-:W-:Y:S05]  /*0010*/  EXIT ;  /* 0x000000000000794d */ /* 0x000fea0003800000 */
.L_x_7:
        /* <DEDUP_REMOVED lines=14> */
.L_x_23:


//--------------------- .text._Z7kernelbPiS_S_i   --------------------------
	.section	.text._Z7kernelbPiS_S_i,"ax",@progbits
	.align	128
        .global         _Z7kernelbPiS_S_i
        .type           _Z7kernelbPiS_S_i,@function
        .size           _Z7kernelbPiS_S_i,(.L_x_24 - _Z7kernelbPiS_S_i)
        .other          _Z7kernelbPiS_S_i,@"STO_CUDA_ENTRY STV_DEFAULT"
_Z7kernelbPiS_S_i:
.text._Z7kernelbPiS_S_i:
        /* <DEDUP_REMOVED lines=13> */
[----:B------:R-:W-:-:S03]  /*00d0*/  HFMA2 R0, -RZ, RZ, 0, 0 ;  /* 0x00000000ff007431 */ /* 0x000fc600000001ff */
[----:B------:R-:W-:Y:S01]  /*00e0*/  ISETP.NE.AND P0, PT, R6, RZ, PT ;  /* 0x000000ff0600720c */ /* 0x000fe20003f05270 */
[----:B0-----:R-:W-:-:S05]  /*00f0*/  IMAD.WIDE R2, R7, 0x4, R2 ;  /* 0x0000000407027825 */ /* 0x001fca00078e0202 */
[----:B-1----:R0:W5:Y:S01]  /*0100*/  LDG.E R5, desc[UR8][R2.64] ;  /* 0x0000000802057981 */ /* 0x002162000c1e1900 */
[----:B------:R-:W-:Y:S01]  /*0110*/  IMAD R7, R7, R4, RZ ;  /* 0x0000000407077224 */ /* 0x000fe200078e02ff */
[----:B------:R-:W-:Y:S06]  /*0120*/  @!P1 BRA `(.L_x_8) ;  /* 0x0000000400549947 */ /* 0x000fec0003800000 */
[----:B------:R-:W1:Y:S01]  /*0130*/  LDCU.128 UR4, c[0x0][0x380] ;  /* 0x00007000ff0477ac */ /* 0x000e620008000c00 */
[----:B------:R-:W-:Y:S02]  /*0140*/  LOP3.LUT R0, R4, 0x7ffffff0, RZ, 0xc0, !PT ;  /* 0x7ffffff004007812 */ /* 0x000fe400078ec0ff */
[----:B------:R-:W-:Y:S02]  /*0150*/  MOV R13, R7 ;  /* 0x00000007000d7202 */ /* 0x000fe40000000f00 */
[----:B------:R-:W-:Y:S01]  /*0160*/  IADD3 R12, PT, PT, -R0, RZ, RZ ;  /* 0x000000ff000c7210 */ /* 0x000fe20007ffe1ff */
[----:B-1----:R-:W-:Y:S02]  /*0170*/  UIADD3 UR6, UP0, UPT, UR6, 0x20, URZ ;  /* 0x0000002006067890 */ /* 0x002fe4000ff1e0ff */
[----:B------:R-:W-:Y:S02]  /*0180*/  UIADD3 UR4, UP1, UPT, UR4, 0x20, URZ ;  /* 0x0000002004047890 */ /* 0x000fe4000ff3e0ff */
[----:B------:R-:W-:-:S02]  /*0190*/  UIADD3.X UR7, UPT, UPT, URZ, UR7, URZ, UP0, !UPT ;  /* 0x00000007ff077290 */ /* 0x000fc400087fe4ff */
[----:B------:R-:W-:Y:S01]  /*01a0*/  MOV R14, UR6 ;  /* 0x00000006000e7c02 */ /* 0x000fe20008000f00 */
[----:B------:R-:W-:-:S03]  /*01b0*/  UIADD3.X UR5, UPT, UPT, URZ, UR5, URZ, UP1, !UPT ;  /* 0x00000005ff057290 */ /* 0x000fc60008ffe4ff */
[----:B------:R-:W-:-:S09]  /*01c0*/  MOV R15, UR7 ;  /* 0x00000007000f7c02 */ /* 0x000fd20008000f00 */
.L_x_9:
[----:B------:R-:W-:Y:S02]  /*01d0*/  MOV R10, UR4 ;  /* 0x00000004000a7c02 */ /* 0x000fe40008000f00 */
[----:B------:R-:W-:Y:S02]  /*01e0*/  MOV R11, UR5 ;  /* 0x00000005000b7c02 */ /* 0x000fe40008000f00 */
[----:B------:R-:W-:Y:S02]  /*01f0*/  MOV R8, R14 ;  /* 0x0000000e00087202 */ /* 0x000fe40000000f00 */
[----:B------:R-:W-:Y:S01]  /*0200*/  MOV R9, R15 ;  /* 0x0000000f00097202 */ /* 0x000fe20000000f00 */
[----:B------:R-:W-:-:S04]  /*0210*/  IMAD.WIDE R10, R13, 0x4, R10 ;  /* 0x000000040d0a7825 */ /* 0x000fc800078e020a */
[----:B------:R-:W2:Y:S04]  /*0220*/  LDG.E R14, desc[UR8][R8.64+-0x20] ;  /* 0xffffe008080e7981 */ /* 0x000ea8000c1e1900 */
[----:B------:R-:W2:Y:S02]  /*0230*/  LDG.E R15, desc[UR8][R10.64+-0x20] ;  /* 0xffffe0080a0f7981 */ /* 0x000ea4000c1e1900 */
[----:B--2--5:R-:W-:-:S05]  /*0240*/  IMAD R15, R14, R15, R5 ;  /* 0x0000000f0e0f7224 */ /* 0x024fca00078e0205 */
[----:B------:R1:W-:Y:S04]  /*0250*/  STG.E desc[UR8][R2.64], R15 ;  /* 0x0000000f02007986 */ /* 0x0003e8000c101908 */
[----:B------:R-:W2:Y:S04]  /*0260*/  LDG.E R14, desc[UR8][R8.64+-0x1c] ;  /* 0xffffe408080e7981 */ /* 0x000ea8000c1e1900 */
[----:B----4-:R-:W2:Y:S02]  /*0270*/  LDG.E R5, desc[UR8][R10.64+-0x1c] ;  /* 0xffffe4080a057981 */ /* 0x010ea4000c1e1900 */
[----:B--2---:R-:W-:-:S05]  /*0280*/  IMAD R5, R14, R5, R15 ;  /* 0x000000050e057224 */ /* 0x004fca00078e020f */
[----:B------:R2:W-:Y:S04]  /*0290*/  STG.E desc[UR8][R2.64], R5 ;  /* 0x0000000502007986 */ /* 0x0005e8000c101908 */
[----:B------:R-:W3:Y:S04]  /*02a0*/  LDG.E R14, desc[UR8][R8.64+-0x18] ;  /* 0xffffe808080e7981 */ /* 0x000ee8000c1e1900 */
[----:B------:R-:W3:Y:S02]  /*02b0*/  LDG.E R16, desc[UR8][R10.64+-0x18] ;  /* 0xffffe8080a107981 */ /* 0x000ee4000c1e1900 */
[----:B---3--:R-:W-:-:S05]  /*02c0*/  IMAD R17, R14, R16, R5 ;  /* 0x000000100e117224 */ /* 0x008fca00078e0205 */
[----:B------:R3:W-:Y:S04]  /*02d0*/  STG.E desc[UR8][R2.64], R17 ;  /* 0x0000001102007986 */ /* 0x0007e8000c101908 */
[----:B------:R-:W1:Y:S04]  /*02e0*/  LDG.E R14, desc[UR8][R8.64+-0x14] ;  /* 0xffffec08080e7981 */ /* 0x000e68000c1e1900 */
[----:B------:R-:W1:Y:S02]  /*02f0*/  LDG.E R16, desc[UR8][R10.64+-0x14] ;  /* 0xffffec080a107981 */ /* 0x000e64000c1e1900 */
[----:B-1----:R-:W-:-:S05]  /*0300*/  IMAD R15, R14, R16, R17 ;  /* 0x000000100e0f7224 */ /* 0x002fca00078e0211 */
[----:B------:R1:W-:Y:S04]  /*0310*/  STG.E desc[UR8][R2.64], R15 ;  /* 0x0000000f02007986 */ /* 0x0003e8000c101908 */
[----:B------:R-:W2:Y:S04]  /*0320*/  LDG.E R14, desc[UR8][R8.64+-0x10] ;  /* 0xfffff008080e7981 */ /* 0x000ea8000c1e1900 */
[----:B------:R-:W2:Y:S02]  /*0330*/  LDG.E R16, desc[UR8][R10.64+-0x10] ;  /* 0xfffff0080a107981 */ /* 0x000ea4000c1e1900 */
        /* <DEDUP_REMOVED lines=34> */
[----:B------:R-:W4:Y:S04]  /*0560*/  LDG.E R14, desc[UR8][R8.64+0x14] ;  /* 0x00001408080e7981 */ /* 0x000f28000c1e1900 */
[----:B------:R-:W4:Y:S02]  /*0570*/  LDG.E R16, desc[UR8][R10.64+0x14] ;  /* 0x000014080a107981 */ /* 0x000f24000c1e1900 */
[----:B----4-:R-:W-:-:S05]  /*0580*/  IMAD R19, R14, R16, R15 ;  /* 0x000000100e137224 */ /* 0x010fca00078e020f */
[----:B------:R4:W-:Y:S04]  /*0590*/  STG.E desc[UR8][R2.64], R19 ;  /* 0x0000001302007986 */ /* 0x0009e8000c101908 */
[----:B------:R-:W3:Y:S04]  /*05a0*/  LDG.E R14, desc[UR8][R8.64+0x18] ;  /* 0x00001808080e7981 */ /* 0x000ee8000c1e1900 */
[----:B--2---:R-:W3:Y:S01]  /*05b0*/  LDG.E R5, desc[UR8][R10.64+0x18] ;  /* 0x000018080a057981 */ /* 0x004ee2000c1e1900 */
[----:B------:R-:W-:Y:S01]  /*05c0*/  IADD3 R12, PT, PT, R12, 0x10, RZ ;  /* 0x000000100c0c7810 */ /* 0x000fe20007ffe0ff */
[----:B---3--:R-:W-:-:S05]  /*05d0*/  IMAD R17, R14, R5, R19 ;  /* 0x000000050e117224 */ /* 0x008fca00078e0213 */
[----:B------:R4:W-:Y:S04]  /*05e0*/  STG.E desc[UR8][R2.64], R17 ;  /* 0x0000001102007986 */ /* 0x0009e8000c101908 */
[----:B------:R-:W2:Y:S04]  /*05f0*/  LDG.E R5, desc[UR8][R10.64+0x1c] ;  /* 0x00001c080a057981 */ /* 0x000ea8000c1e1900 */
[----:B------:R-:W2:Y:S01]  /*0600*/  LDG.E R14, desc[UR8][R8.64+0x1c] ;  /* 0x00001c08080e7981 */ /* 0x000ea2000c1e1900 */
[----:B------:R-:W-:Y:S02]  /*0610*/  ISETP.NE.AND P1, PT, R12, RZ, PT ;  /* 0x000000ff0c00720c */ /* 0x000fe40003f25270 */
[----:B------:R-:W-:Y:S01]  /*0620*/  IADD3 R13, PT, PT, R13, 0x10, RZ ;  /* 0x000000100d0d7810 */ /* 0x000fe20007ffe0ff */
[----:B--2---:R-:W-:Y:S01]  /*0630*/  IMAD R5, R14, R5, R17 ;  /* 0x000000050e057224 */ /* 0x004fe200078e0211 */
[----:B------:R-:W-:-:S04]  /*0640*/  IADD3 R14, P2, PT, R8, 0x40, RZ ;  /* 0x00000040080e7810 */ /* 0x000fc80007f5e0ff */
[----:B------:R4:W-:Y:S01]  /*0650*/  STG.E desc[UR8][R2.64], R5 ;  /* 0x0000000502007986 */ /* 0x0009e2000c101908 */
[----:B-1----:R-:W-:-:S04]  /*0660*/  IADD3.X R15, PT, PT, RZ, R9, RZ, P2, !PT ;  /* 0x00000009ff0f7210 */ /* 0x002fc800017fe4ff */
[----:B------:R-:W-:Y:S05]  /*0670*/  @P1 BRA `(.L_x_9) ;  /* 0xfffffff800d41947 */ /* 0x000fea000383ffff */
.L_x_8:
[----:B------:R-:W-:Y:S05]  /*0680*/  @!P0 EXIT ;  /* 0x000000000000894d */ /* 0x000fea0003800000 */
[----:B------:R-:W-:Y:S02]  /*0690*/  ISETP.GE.U32.AND P0, PT, R6, 0x8, PT ;  /* 0x000000080600780c */ /* 0x000fe40003f06070 */
[----:B------:R-:W-:-:S04]  /*06a0*/  LOP3.LUT R14, R4, 0x7, RZ, 0xc0, !PT ;  /* 0x00000007040e7812 */ /* 0x000fc800078ec0ff */
[----:B------:R-:W-:-:S07]  /*06b0*/  ISETP.NE.AND P1, PT, R14, RZ, PT ;  /* 0x000000ff0e00720c */ /* 0x000fce0003f25270 */
[----:B------:R-:W-:Y:S06]  /*06c0*/  @!P0 BRA `(.L_x_10) ;  /* 0x0000000000988947 */ /* 0x000fec0003800000 */
[----:B------:R-:W1:Y:S01]  /*06d0*/  LDC.64 R8, c[0x0][0x380] ;  /* 0x0000e000ff087b82 */ /* 0x000e620000000a00 */
[----:B------:R-:W-:-:S07]  /*06e0*/  IADD3 R13, PT, PT, R7, R0, RZ ;  /* 0x00000000070d7210 */ /* 0x000fce0007ffe0ff */
[----:B------:R-:W2:Y:S01]  /*06f0*/  LDC.64 R10, c[0x0][0x388] ;  /* 0x0000e200ff0a7b82 */ /* 0x000ea20000000a00 */
[----:B-1----:R-:W-:-:S05]  /*0700*/  IMAD.WIDE R8, R13, 0x4, R8 ;  /* 0x000000040d087825 */ /* 0x002fca00078e0208 */
[----:B------:R-:W4:Y:S01]  /*0710*/  LDG.E R12, desc[UR8][R8.64] ;  /* 0x00000008080c7981 */ /* 0x000f22000c1e1900 */
[----:B--2---:R-:W-:-:S05]  /*0720*/  IMAD.WIDE.U32 R10, R0, 0x4, R10 ;  /* 0x00000004000a7825 */ /* 0x004fca00078e000a */
[----:B------:R-:W4:Y:S02]  /*0730*/  LDG.E R6, desc[UR8][R10.64] ;  /* 0x000000080a067981 */ /* 0x000f24000c1e1900 */
[----:B----45:R-:W-:-:S05]  /*0740*/  IMAD R5, R6, R12, R5 ;  /* 0x0000000c06057224 */ /* 0x030fca00078e0205 */
        /* <DEDUP_REMOVED lines=21> */
[----:B------:R-:W3:Y:S04]  /*08a0*/  LDG.E R6, desc[UR8][R10.64+0x18] ;  /* 0x000018080a067981 */ /* 0x000ee8000c1e1900 */
[----:B------:R-:W3:Y:S02]  /*08b0*/  LDG.E R12, desc[UR8][R8.64+0x18] ;  /* 0x00001808080c7981 */ /* 0x000ee4000c1e1900 */
[----:B---3--:R-:W-:-:S05]  /*08c0*/  IMAD R17, R6, R12, R15 ;  /* 0x0000000c06117224 */ /* 0x008fca00078e020f */
[----:B------:R2:W-:Y:S04]  /*08d0*/  STG.E desc[UR8][R2.64], R17 ;  /* 0x0000001102007986 */ /* 0x0005e8000c101908 */
[----:B------:R-:W3:Y:S04]  /*08e0*/  LDG.E R6, desc[UR8][R10.64+0x1c] ;  /* 0x00001c080a067981 */ /* 0x000ee8000c1e1900 */
[----:B-1----:R-:W3:Y:S01]  /*08f0*/  LDG.E R5, desc[UR8][R8.64+0x1c] ;  /* 0x00001c0808057981 */ /* 0x002ee2000c1e1900 */
[----:B------:R-:W-:Y:S01]  /*0900*/  IADD3 R0, PT, PT, R0, 0x8, RZ ;  /* 0x0000000800007810 */ /* 0x000fe20007ffe0ff */
[----:B---3--:R-:W-:-:S05]  /*0910*/  IMAD R5, R6, R5, R17 ;  /* 0x0000000506057224 */ /* 0x008fca00078e0211 */
[----:B------:R2:W-:Y:S02]  /*0920*/  STG.E desc[UR8][R2.64], R5 ;  /* 0x0000000502007986 */ /* 0x0005e4000c101908 */
.L_x_10:
[----:B------:R-:W-:Y:S05]  /*0930*/  @!P1 EXIT ;  /* 0x000000000000994d */ /* 0x000fea0003800000 */
[----:B------:R-:W-:Y:S02]  /*0940*/  ISETP.GE.U32.AND P0, PT, R14, 0x4, PT ;  /* 0x000000040e00780c */ /* 0x000fe40003f06070 */
[----:B------:R-:W-:-:S04]  /*0950*/  LOP3.LUT R4, R4, 0x3, RZ, 0xc0, !PT ;  /* 0x0000000304047812 */ /* 0x000fc800078ec0ff */
[----:B------:R-:W-:-:S07]  /*0960*/  ISETP.NE.AND P1, PT, R4, RZ, PT ;  /* 0x000000ff0400720c */ /* 0x000fce0003f25270 */
[----:B------:R-:W-:Y:S06]  /*0970*/  @!P0 BRA `(.L_x_11) ;  /* 0x0000000000588947 */ /* 0x000fec0003800000 */
[----:B------:R-:W1:Y:S01]  /*0980*/  LDC.64 R8, c[0x0][0x380] ;  /* 0x0000e000ff087b82 */ /* 0x000e620000000a00 */
[----:B--2---:R-:W-:-:S07]  /*0990*/  IADD3 R13, PT, PT, R7, R0, RZ ;  /* 0x00000000070d7210 */ /* 0x004fce0007ffe0ff */
        /* <DEDUP_REMOVED lines=11> */
[----:B------:R-:W2:Y:S04]  /*0a50*/  LDG.E R6, desc[UR8][R10.64+0x8] ;  /* 0x000008080a067981 */ /* 0x000ea8000c1e1900 */
[----:B------:R-:W2:Y:S02]  /*0a60*/  LDG.E R12, desc[UR8][R8.64+0x8] ;  /* 0x00000808080c7981 */ /* 0x000ea4000c1e1900 */
[----:B--2---:R-:W-:-:S05]  /*0a70*/  IMAD R15, R6, R12, R13 ;  /* 0x0000000c060f7224 */ /* 0x004fca00078e020d */
[----:B------:R3:W-:Y:S04]  /*0a80*/  STG.E desc[UR8][R2.64], R15 ;  /* 0x0000000f02007986 */ /* 0x0007e8000c101908 */
[----:B------:R-:W1:Y:S04]  /*0a90*/  LDG.E R6, desc[UR8][R10.64+0xc] ;  /* 0x00000c080a067981 */ /* 0x000e68000c1e1900 */
[----:B------:R-:W1:Y:S01]  /*0aa0*/  LDG.E R12, desc[UR8][R8.64+0xc] ;  /* 0x00000c08080c7981 */ /* 0x000e62000c1e1900 */
[----:B------:R-:W-:Y:S01]  /*0ab0*/  IADD3 R0, PT, PT, R0, 0x4, RZ ;  /* 0x0000000400007810 */ /* 0x000fe20007ffe0ff */
[----:B-1----:R-:W-:-:S05]  /*0ac0*/  IMAD R5, R6, R12, R15 ;  /* 0x0000000c06057224 */ /* 0x002fca00078e020f */
[----:B------:R3:W-:Y:S02]  /*0ad0*/  STG.E desc[UR8][R2.64], R5 ;  /* 0x0000000502007986 */ /* 0x0007e4000c101908 */
.L_x_11:
[----:B------:R-:W-:Y:S05]  /*0ae0*/  @!P1 EXIT ;  /* 0x000000000000994d */ /* 0x000fea0003800000 */
[----:B------:R-:W1:Y:S01]  /*0af0*/  LDC.64 R10, c[0x0][0x388] ;  /* 0x0000e200ff0a7b82 */ /* 0x000e620000000a00 */
[----:B--23--:R-:W-:Y:S02]  /*0b00*/  IADD3 R13, PT, PT, R7, R0, RZ ;  /* 0x00000000070d7210 */ /* 0x00cfe40007ffe0ff */
[----:B------:R-:W-:-:S05]  /*0b10*/  IADD3 R4, PT, PT, -R4, RZ, RZ ;  /* 0x000000ff04047210 */ /* 0x000fca0007ffe1ff */
[----:B------:R-:W2:Y:S01]  /*0b20*/  LDC.64 R8, c[0x0][0x380] ;  /* 0x0000e000ff087b82 */ /* 0x000ea20000000a00 */
[----:B-1----:R-:W-:-:S07]  /*0b30*/  IMAD.WIDE.U32 R10, R0, 0x4, R10 ;  /* 0x00000004000a7825 */ /* 0x002fce00078e000a */
.L_x_12:
[----:B--2---:R-:W-:Y:S01]  /*0b40*/  IMAD.WIDE R6, R13, 0x4, R8 ;  /* 0x000000040d067825 */ /* 0x004fe200078e0208 */
[----:B-1----:R1:W4:Y:S05]  /*0b50*/  LDG.E R0, desc[UR8][R10.64] ;  /* 0x000000080a007981 */ /* 0x00232a000c1e1900 */
[----:B------:R-:W4:Y:S01]  /*0b60*/  LDG.E R6, desc[UR8][R6.64] ;  /* 0x0000000806067981 */ /* 0x000f22000c1e1900 */
[----:B------:R-:W-:-:S04]  /*0b70*/  IADD3 R4, PT, PT, R4, 0x1, RZ ;  /* 0x0000000104047810 */ /* 0x000fc80007ffe0ff */
[----:B------:R-:W-:Y:S02]  /*0b80*/  ISETP.NE.AND P0, PT, R4, RZ, PT ;  /* 0x000000ff0400720c */ /* 0x000fe40003f05270 */
[----:B-1----:R-:W-:Y:S02]  /*0b90*/  IADD3 R10, P1, PT, R10, 0x4, RZ ;  /* 0x000000040a0a7810 */ /* 0x002fe40007f3e0ff */
[----:B------:R-:W-:Y:S02]  /*0ba0*/  IADD3 R13, PT, PT, R13, 0x1, RZ ;  /* 0x000000010d0d7810 */ /* 0x000fe40007ffe0ff */
[----:B------:R-:W-:Y:S01]  /*0bb0*/  IADD3.X R11, PT, PT, RZ, R11, RZ, P1, !PT ;  /* 0x0000000bff0b7210 */ /* 0x000fe20000ffe4ff */
[----:B----45:R-:W-:-:S05]  /*0bc0*/  IMAD R5, R0, R6, R5 ;  /* 0x0000000600057224 */ /* 0x030fca00078e0205 */
[----:B------:R1:W-:Y:S01]  /*0bd0*/  STG.E desc[UR8][R2.64], R5 ;  /* 0x0000000502007986 */ /* 0x0003e2000c101908 */
[----:B------:R-:W-:Y:S05]  /*0be0*/  @P0 BRA `(.L_x_12) ;  /* 0xfffffffc00d40947 */ /* 0x000fea000383ffff */
[----:B------:R-:W-:Y:S05]  /*0bf0*/  EXIT ;  /* 0x000000000000794d */ /* 0x000fea0003800000 */
.L_x_13:
        /* <DEDUP_REMOVED lines=16> */
.L_x_24:


//--------------------- .text._Z7kernelxPiS_S_i   --------------------------
	.section	.text._Z7kernelxPiS_S_i,"ax",@progbits
	.align	128
        .global         _Z7kernelxPiS_S_i
        .type           _Z7kernelxPiS_S_i,@function
        .size           _Z7kernelxPiS_S_i,(.L_x_25 - _Z7kernelxPiS_S_i)
        .other          _Z7kernelxPiS_S_i,@"STO_CUDA_ENTRY STV_DEFAULT"
_Z7kernelxPiS_S_i:
.text._Z7kernelxPiS_S_i:
        /* <DEDUP_REMOVED lines=10> */
[C---:B------:R-:W-:Y:S01]  /*00a0*/  IADD3 R4, PT, PT, R0.reuse, -0x1, RZ ;  /* 0xffffffff00047810 */ /* 0x040fe20007ffe0ff */
[----:B------:R-:W1:Y:S01]  /*00b0*/  LDCU.64 UR6, c[0x0][0x358] ;  /* 0x00006b00ff0677ac */ /* 0x000e620008000a00 */
[----:B------:R-:W-:Y:S02]  /*00c0*/  LOP3.LUT R16, R0, 0xf, RZ, 0xc0, !PT ;  /* 0x0000000f00107812 */ /* 0x000fe400078ec0ff */
[----:B------:R-:W-:Y:S01]  /*00d0*/  ISETP.GE.U32.AND P1, PT, R4, 0xf, PT ;  /* 0x0000000f0400780c */ /* 0x000fe20003f26070 */
[----:B------:R-:W-:Y:S01]  /*00e0*/  HFMA2 R4, -RZ, RZ, 0, 0 ;  /* 0x00000000ff047431 */ /* 0x000fe200000001ff */
[----:B------:R-:W-:Y:S01]  /*00f0*/  ISETP.NE.AND P0, PT, R16, RZ, PT ;  /* 0x000000ff1000720c */ /* 0x000fe20003f05270 */
[----:B0-----:R-:W-:-:S10]  /*0100*/  IMAD.WIDE R2, R5, 0x4, R2 ;  /* 0x0000000405027825 */ /* 0x001fd400078e0202 */
[----:B-1----:R-:W-:Y:S05]  /*0110*/  @!P1 BRA `(.L_x_14) ;  /* 0x0000000800149947 */ /* 0x002fea0003800000 */
[----:B------:R-:W0:Y:S01]  /*0120*/  LDCU.64 UR4, c[0x0][0x390] ;  /* 0x00007200ff0477ac */ /* 0x000e220008000a00 */
[----:B------:R-:W-:Y:S02]  /*0130*/  LOP3.LUT R4, R0, 0x7ffffff0, RZ, 0xc0, !PT ;  /* 0x7ffffff000047812 */ /* 0x000fe400078ec0ff */
[----:B------:R-:W-:Y:S02]  /*0140*/  MOV R11, R5 ;  /* 0x00000005000b7202 */ /* 0x000fe40000000f00 */
[----:B------:R-:W-:Y:S01]  /*0150*/  IADD3 R10, PT, PT, -R4, RZ, RZ ;  /* 0x000000ff040a7210 */ /* 0x000fe20007ffe1ff */
[----:B0-----:R-:W-:-:S04]  /*0160*/  UIADD3 UR4, UP0, UPT, UR4, 0x20, URZ ;  /* 0x0000002004047890 */ /* 0x001fc8000ff1e0ff */
[----:B------:R-:W-:Y:S02]  /*0170*/  UIADD3.X UR5, UPT, UPT, URZ, UR5, URZ, UP0, !UPT ;  /* 0x00000005ff057290 */ /* 0x000fe400087fe4ff */
[----:B------:R-:W-:-:S04]  /*0180*/  MOV R14, UR4 ;  /* 0x00000004000e7c02 */ /* 0x000fc80008000f00 */
[----:B------:R-:W-:-:S07]  /*0190*/  MOV R17, UR5 ;  /* 0x0000000500117c02 */ /* 0x000fce0008000f00 */
.L_x_15:
[----:B------:R-:W0:Y:S01]  /*01a0*/  LDC.64 R8, c[0x0][0x380] ;  /* 0x0000e000ff087b82 */ /* 0x000e220000000a00 */
[----:B------:R-:W2:Y:S01]  /*01b0*/  LDG.E R6, desc[UR6][R2.64] ;  /* 0x0000000602067981 */ /* 0x000ea2000c1e1900 */
[----:B0-----:R-:W-:-:S05]  /*01c0*/  IMAD.WIDE R8, R11, 0x4, R8 ;  /* 0x000000040b087825 */ /* 0x001fca00078e0208 */
[----:B------:R-:W2:Y:S01]  /*01d0*/  LDG.E R7, desc[UR6][R8.64] ;  /* 0x0000000608077981 */ /* 0x000ea2000c1e1900 */
[----:B------:R-:W0:Y:S01]  /*01e0*/  S2R R12, SR_LANEID ;  /* 0x00000000000c7919 */ /* 0x000e220000000000 */
[----:B------:R-:W-:Y:S02]  /*01f0*/  VOTEU.ANY UR4, UPT, PT ;  /* 0x0000000000047886 */ /* 0x000fe400038e0100 */
[----:B------:R-:W-:-:S06]  /*0200*/  UFLO.U32 UR4, UR4 ;  /* 0x00000004000472bd */ /* 0x000fcc00080e0000 */
[----:B0-----:R-:W-:Y:S01]  /*0210*/  ISETP.EQ.U32.AND P1, PT, R12, UR4, PT ;  /* 0x000000040c007c0c */ /* 0x001fe2000bf22070 */
[----:B------:R-:W-:-:S04]  /*0220*/  IMAD.WIDE.U32 R12, R0, 0x4, R8 ;  /* 0x00000004000c7825 */ /* 0x000fc800078e0008 */
[----:B--2---:R-:W-:-:S04]  /*0230*/  IMAD R6, R6, R7, RZ ;  /* 0x0000000706067224 */ /* 0x004fc800078e02ff */
[----:B------:R0:W1:Y:S01]  /*0240*/  REDUX.SUM UR5, R6 ;  /* 0x00000000060573c4 */ /* 0x000062000000c000 */
[----:B------:R-:W-:Y:S02]  /*0250*/  MOV R7, R17 ;  /* 0x0000001100077202 */ /* 0x000fe40000000f00 */
[----:B0-----:R-:W-:Y:S02]  /*0260*/  MOV R6, R14 ;  /* 0x0000000e00067202 */ /* 0x001fe40000000f00 */
[----:B-1----:R-:W-:-:S05]  /*0270*/  MOV R19, UR5 ;  /* 0x0000000500137c02 */ /* 0x002fca0008000f00 */
[----:B------:R0:W-:Y:S04]  /*0280*/  @P1 REDG.E.ADD.STRONG.GPU desc[UR6][R6.64+-0x20], R19 ;  /* 0xffffe0130600198e */ /* 0x0001e8000c12e106 */
[----:B------:R-:W2:Y:S04]  /*0290*/  LDG.E R13, desc[UR6][R12.64] ;  /* 0x000000060c0d7981 */ /* 0x000ea8000c1e1900 */
[----:B------:R-:W2:Y:S02]  /*02a0*/  LDG.E R14, desc[UR6][R2.64] ;  /* 0x00000006020e7981 */ /* 0x000ea4000c1e1900 */
[----:B--2---:R-:W-:-:S04]  /*02b0*/  IMAD R17, R14, R13, RZ ;  /* 0x0000000d0e117224 */ /* 0x004fc800078e02ff */
[----:B------:R-:W1:Y:S01]  /*02c0*/  REDUX.SUM UR4, R17 ;  /* 0x00000000110473c4 */ /* 0x000e62000000c000 */
[----:B------:R-:W-:Y:S01]  /*02d0*/  IMAD.WIDE.U32 R14, R0, 0x8, R8 ;  /* 0x00000008000e7825 */ /* 0x000fe200078e0008 */
[----:B-1----:R-:W-:-:S05]  /*02e0*/  MOV R21, UR4 ;  /* 0x0000000400157c02 */ /* 0x002fca0008000f00 */
[----:B------:R1:W-:Y:S04]  /*02f0*/  @P1 REDG.E.ADD.STRONG.GPU desc[UR6][R6.64+-0x1c], R21 ;  /* 0xffffe4150600198e */ /* 0x0003e8000c12e106 */
[----:B------:R-:W2:Y:S04]  /*0300*/  LDG.E R15, desc[UR6][R14.64] ;  /* 0x000000060e0f7981 */ /* 0x000ea8000c1e1900 */
[----:B------:R-:W2:Y:S01]  /*0310*/  LDG.E R18, desc[UR6][R2.64] ;  /* 0x0000000602127981 */ /* 0x000ea2000c1e1900 */
[----:B------:R-:W-:-:S04]  /*0320*/  IMAD.WIDE.U32 R12, R0, 0xc, R8 ;  /* 0x0000000c000c7825 */ /* 0x000fc800078e0008 */
[----:B--2---:R-:W-:-:S04]  /*0330*/  IMAD R18, R18, R15, RZ ;  /* 0x0000000f12127224 */ /* 0x004fc800078e02ff */
[----:B------:R-:W0:Y:S02]  /*0340*/  REDUX.SUM UR4, R18 ;  /* 0x00000000120473c4 */ /* 0x000e24000000c000 */
[----:B0-----:R-:W-:-:S05]  /*0350*/  MOV R19, UR4 ;  /* 0x0000000400137c02 */ /* 0x001fca0008000f00 */
[----:B------:R0:W-:Y:S04]  /*0360*/  @P1 REDG.E.ADD.STRONG.GPU desc[UR6][R6.64+-0x18], R19 ;  /* 0xffffe8130600198e */ /* 0x0001e8000c12e106 */
[----:B------:R-:W2:Y:S04]  /*0370*/  LDG.E R12, desc[UR6][R12.64] ;  /* 0x000000060c0c7981 */ /* 0x000ea8000c1e1900 */
[----:B------:R-:W2:Y:S01]  /*0380*/  LDG.E R17, desc[UR6][R2.64] ;  /* 0x0000000602117981 */ /* 0x000ea2000c1e1900 */
[----:B------:R-:W-:-:S04]  /*0390*/  IMAD.WIDE.U32 R14, R0, 0x10, R8 ;  /* 0x00000010000e7825 */ /* 0x000fc800078e0008 */
[----:B--2---:R-:W-:-:S04]  /*03a0*/  IMAD R17, R17, R12, RZ ;  /* 0x0000000c11117224 */ /* 0x004fc800078e02ff */
[----:B------:R-:W1:Y:S02]  /*03b0*/  REDUX.SUM UR4, R17 ;  /* 0x00000000110473c4 */ /* 0x000e64000000c000 */
        /* <DEDUP_REMOVED lines=81> */
[----:B------:R-:W-:Y:S01]  /*08d0*/  VIADD R10, R10, 0x10 ;  /* 0x000000100a0a7836 */ /* 0x000fe20000000000 */
[----:B------:R-:W-:-:S02]  /*08e0*/  IADD3 R14, P2, PT, R6, 0x40, RZ ;  /* 0x00000040060e7810 */ /* 0x000fc40007f5e0ff */
[----:B------:R-:W-:Y:S02]  /*08f0*/  LEA R11, R0, R11, 0x4 ;  /* 0x0000000b000b7211 */ /* 0x000fe400078e20ff */
[----:B------:R-:W-:Y:S01]  /*0900*/  IADD3.X R17, PT, PT, RZ, R7, RZ, P2, !PT ;  /* 0x00000007ff117210 */ /* 0x000fe200017fe4ff */
[----:B--2---:R-:W-:-:S04]  /*0910*/  IMAD R12, R12, R9, RZ ;  /* 0x000000090c0c7224 */ /* 0x004fc800078e02ff */
[----:B------:R-:W1:Y:S02]  /*0920*/  REDUX.SUM UR4, R12 ;  /* 0x000000000c0473c4 */ /* 0x000e64000000c000 */
[----:B-1----:R-:W-:-:S05]  /*0930*/  MOV R15, UR4 ;  /* 0x00000004000f7c02 */ /* 0x002fca0008000f00 */
[----:B------:R0:W-:Y:S01]  /*0940*/  @P1 REDG.E.ADD.STRONG.GPU desc[UR6][R6.64+0x1c], R15 ;  /* 0x00001c0f0600198e */ /* 0x0001e2000c12e106 */
[----:B------:R-:W-:-:S13]  /*0950*/  ISETP.NE.AND P1, PT, R10, RZ, PT ;  /* 0x000000ff0a00720c */ /* 0x000fda0003f25270 */
[----:B0-----:R-:W-:Y:S05]  /*0960*/  @P1 BRA `(.L_x_15) ;  /* 0xfffffff8000c1947 */ /* 0x001fea000383ffff */
.L_x_14:
[----:B------:R-:W-:Y:S05]  /*0970*/  @!P0 EXIT ;  /* 0x000000000000894d */ /* 0x000fea0003800000 */
[----:B------:R-:W-:Y:S02]  /*0980*/  ISETP.GE.U32.AND P0, PT, R16, 0x8, PT ;  /* 0x000000081000780c */ /* 0x000fe40003f06070 */
[----:B------:R-:W-:-:S04]  /*0990*/  LOP3.LUT R12, R0, 0x7, RZ, 0xc0, !PT ;  /* 0x00000007000c7812 */ /* 0x000fc800078ec0ff */
[----:B------:R-:W-:-:S07]  /*09a0*/  ISETP.NE.AND P1, PT, R12, RZ, PT ;  /* 0x000000ff0c00720c */ /* 0x000fce0003f25270 */
[----:B------:R-:W-:Y:S06]  /*09b0*/  @!P0 BRA `(.L_x_16) ;  /* 0x0000000400048947 */ /* 0x000fec0003800000 */
[----:B------:R-:W0:Y:S01]  /*09c0*/  LDC.64 R8, c[0x0][0x380] ;  /* 0x0000e000ff087b82 */ /* 0x000e220000000a00 */
[----:B------:R-:W-:Y:S01]  /*09d0*/  IMAD R7, R4, R0, R5 ;  /* 0x0000000004077224 */ /* 0x000fe200078e0205 */
[----:B------:R-:W2:Y:S03]  /*09e0*/  LDG.E R6, desc[UR6][R2.64] ;  /* 0x0000000602067981 */ /* 0x000ea6000c1e1900 */
[----:B0-----:R-:W-:-:S05]  /*09f0*/  IMAD.WIDE R8, R7, 0x4, R8 ;  /* 0x0000000407087825 */ /* 0x001fca00078e0208 */
[----:B------:R-:W2:Y:S01]  /*0a00*/  LDG.E R7, desc[UR6][R8.64] ;  /* 0x0000000608077981 */ /* 0x000ea2000c1e1900 */
[----:B------:R-:W0:Y:S01]  /*0a10*/  S2R R10, SR_LANEID ;  /* 0x00000000000a7919 */ /* 0x000e220000000000 */
[----:B------:R-:W-:Y:S02]  /*0a20*/  VOTEU.ANY UR4, UPT, PT ;  /* 0x0000000000047886 */ /* 0x000fe400038e0100 */
[----:B------:R-:W-:-:S06]  /*0a30*/  UFLO.U32 UR4, UR4 ;  /* 0x00000004000472bd */ /* 0x000fcc00080e0000 */
[----:B0-----:R-:W-:Y:S01]  /*0a40*/  ISETP.EQ.U32.AND P0, PT, R10, UR4, PT ;  /* 0x000000040a007c0c */ /* 0x001fe2000bf02070 */
[----:B------:R-:W-:-:S04]  /*0a50*/  IMAD.WIDE.U32 R10, R0, 0x4, R8 ;  /* 0x00000004000a7825 */ /* 0x000fc800078e0008 */
[----:B--2---:R-:W-:Y:S02]  /*0a60*/  IMAD R13, R6, R7, RZ ;  /* 0x00000007060d7224 */ /* 0x004fe400078e02ff */
[----:B------:R-:W0:Y:S08]  /*0a70*/  LDC.64 R6, c[0x0][0x390] ;  /* 0x0000e400ff067b82 */ /* 0x000e300000000a00 */
[----:B------:R-:W1:Y:S01]  /*0a80*/  REDUX.SUM UR5, R13 ;  /* 0x000000000d0573c4 */ /* 0x000e62000000c000 */
[----:B0-----:R-:W-:Y:S01]  /*0a90*/  IMAD.WIDE.U32 R6, R4, 0x4, R6 ;  /* 0x0000000404067825 */ /* 0x001fe200078e0006 */
        /* <DEDUP_REMOVED lines=13> */
[----:B------:R-:W2:Y:S02]  /*0b70*/  REDUX.SUM UR4, R13 ;  /* 0x000000000d0473c4 */ /* 0x000ea4000000c000 */
[----:B--2---:R-:W-:-:S05]  /*0b80*/  MOV R19, UR4 ;  /* 0x0000000400137c02 */ /* 0x004fca0008000f00 */
[----:B------:R2:W-:Y:S04]  /*0b90*/  @P0 REDG.E.ADD.STRONG.GPU desc[UR6][R6.64+0x8], R19 ;  /* 0x000008130600098e */ /* 0x0005e8000c12e106 */
[----:B------:R-:W3:Y:S04]  /*0ba0*/  LDG.E R14, desc[UR6][R2.64] ;  /* 0x00000006020e7981 */ /* 0x000ee8000c1e1900 */
[----:B0-----:R-:W3:Y:S01]  /*0bb0*/  LDG.E R15, desc[UR6][R10.64] ;  /* 0x000000060a0f7981 */ /* 0x001ee2000c1e1900 */
[----:B------:R-:W-:-:S04]  /*0bc0*/  IMAD.WIDE.U32 R8, R0, 0x4, R10 ;  /* 0x0000000400087825 */ /* 0x000fc800078e000a */
[----:B---3--:R-:W-:-:S04]  /*0bd0*/  IMAD R14, R14, R15, RZ ;  /* 0x0000000f0e0e7224 */ /* 0x008fc800078e02ff */
[----:B------:R-:W1:Y:S02]  /*0be0*/  REDUX.SUM UR4, R14 ;  /* 0x000000000e0473c4 */ /* 0x000e64000000c000 */
[----:B-1----:R-:W-:-:S05]  /*0bf0*/  MOV R17, UR4 ;  /* 0x0000000400117c02 */ /* 0x002fca0008000f00 */
[----:B------:R0:W-:Y:S04]  /*0c00*/  @P0 REDG.E.ADD.STRONG.GPU desc[UR6][R6.64+0xc], R17 ;  /* 0x00000c110600098e */ /* 0x0001e8000c12e106 */
[----:B------:R-:W3:Y:S04]  /*0c10*/  LDG.E R13, desc[UR6][R2.64] ;  /* 0x00000006020d7981 */ /* 0x000ee8000c1e1900 */
[----:B------:R-:W3:Y:S01]  /*0c20*/  LDG.E R16, desc[UR6][R8.64] ;  /* 0x0000000608107981 */ /* 0x000ee2000c1e1900 */
[----:B------:R-:W-:-:S04]  /*0c30*/  IMAD.WIDE.U32 R10, R0, 0x4, R8 ;  /* 0x00000004000a7825 */ /* 0x000fc800078e0008 */
[----:B---3--:R-:W-:-:S04]  /*0c40*/  IMAD R13, R13, R16, RZ ;  /* 0x000000100d0d7224 */ /* 0x008fc800078e02ff */
[----:B------:R-:W2:Y:S02]  /*0c50*/  REDUX.SUM UR4, R13 ;  /* 0x000000000d0473c4 */ /* 0x000ea4000000c000 */
[----:B--2---:R-:W-:-:S05]  /*0c60*/  MOV R19, UR4 ;  /* 0x0000000400137c02 */ /* 0x004fca0008000f00 */
[----:B------:R-:W-:Y:S04]  /*0c70*/  @P0 REDG.E.ADD.STRONG.GPU desc[UR6][R6.64+0x10], R19 ;  /* 0x000010130600098e */ /* 0x000fe8000c12e106 */
        /* <DEDUP_REMOVED lines=15> */
[----:B------:R-:W2:Y:S02]  /*0d70*/  LDG.E R14, desc[UR6][R2.64] ;  /* 0x00000006020e7981 */ /* 0x000ea4000c1e1900 */
[----:B--2---:R-:W-:-:S04]  /*0d80*/  IMAD R14, R14, R11, RZ ;  /* 0x0000000b0e0e7224 */ /* 0x004fc800078e02ff */
[----:B------:R-:W1:Y:S02]  /*0d90*/  REDUX.SUM UR4, R14 ;  /* 0x000000000e0473c4 */ /* 0x000e64000000c000 */
[----:B-1----:R-:W-:-:S05]  /*0da0*/  MOV R15, UR4 ;  /* 0x00000004000f7c02 */ /* 0x002fca0008000f00 */
[----:B------:R0:W-:Y:S01]  /*0db0*/  @P0 REDG.E.ADD.STRONG.GPU desc[UR6][R6.64+0x1c], R15 ;  /* 0x00001c0f0600098e */ /* 0x0001e2000c12e106 */
[----:B------:R-:W-:-:S07]  /*0dc0*/  IADD3 R4, PT, PT, R4, 0x8, RZ ;  /* 0x0000000804047810 */ /* 0x000fce0007ffe0ff */
.L_x_16:
[----:B------:R-:W-:Y:S05]  /*0dd0*/  @!P1 EXIT ;  /* 0x000000000000994d */ /* 0x000fea0003800000 */
[----:B------:R-:W-:Y:S02]  /*0de0*/  ISETP.GE.U32.AND P0, PT, R12, 0x4, PT ;  /* 0x000000040c00780c */ /* 0x000fe40003f06070 */
[----:B0-----:R-:W-:-:S04]  /*0df0*/  LOP3.LUT R6, R0, 0x3, RZ, 0xc0, !PT ;  /* 0x0000000300067812 */ /* 0x001fc800078ec0ff */
        /* <DEDUP_REMOVED lines=22> */
[----:B------:R-:W-:-:S04]  /*0f60*/  IMAD.WIDE.U32 R10, R0, 0x4, R12 ;  /* 0x00000004000a7825 */ /* 0x000fc800078e000c */
[----:B-1----:R-:W-:-:S05]  /*0f70*/  IMAD.U32 R17, RZ, RZ, UR4 ;  /* 0x00000004ff117e24 */ /* 0x002fca000f8e00ff */
        /* <DEDUP_REMOVED lines=15> */
.L_x_17:
[----:B------:R-:W-:Y:S05]  /*1070*/  @!P1 EXIT ;  /* 0x000000000000994d */ /* 0x000fea0003800000 */
[----:B------:R-:W1:Y:S01]  /*1080*/  LDC.64 R10, c[0x0][0x390] ;  /* 0x0000e400ff0a7b82 */ /* 0x000e620000000a00 */
[----:B------:R-:W-:Y:S01]  /*1090*/  IMAD R7, R4, R0, R5 ;  /* 0x0000000004077224 */ /* 0x000fe200078e0205 */
[----:B------:R-:W-:-:S06]  /*10a0*/  IADD3 R6, PT, PT, -R6, RZ, RZ ;  /* 0x000000ff06067210 */ /* 0x000fcc0007ffe1ff */
[----:B0-----:R-:W0:Y:S01]  /*10b0*/  LDC.64 R8, c[0x0][0x380] ;  /* 0x0000e000ff087b82 */ /* 0x001e220000000a00 */
[----:B-1----:R-:W-:-:S03]  /*10c0*/  IMAD.WIDE.U32 R10, R4, 0x4, R10 ;  /* 0x00000004040a7825 */ /* 0x002fc600078e000a */
[----:B------:R-:W-:Y:S02]  /*10d0*/  MOV R12, R10 ;  /* 0x0000000a000c7202 */ /* 0x000fe40000000f00 */
[----:B------:R-:W-:-:S07]  /*10e0*/  MOV R13, R11 ;  /* 0x0000000b000d7202 */ /* 0x000fce0000000f00 */
.L_x_18:
[----:B0-----:R-:W-:Y:S01]  /*10f0*/  IMAD.WIDE R4, R7, 0x4, R8 ;  /* 0x0000000407047825 */ /* 0x001fe200078e0208 */
[----:B------:R-:W2:Y:S05]  /*1100*/  LDG.E R10, desc[UR6][R2.64] ;  /* 0x00000006020a7981 */ /* 0x000eaa000c1e1900 */
[----:B------:R0:W2:Y:S01]  /*1110*/  LDG.E R5, desc[UR6][R4.64] ;  /* 0x0000000604057981 */ /* 0x0000a2000c1e1900 */
[----:B------:R-:W-:Y:S02]  /*1120*/  VOTEU.ANY UR4, UPT, PT ;  /* 0x0000000000047886 */ /* 0x000fe400038e0100 */
[----:B------:R-:W-:Y:S01]  /*1130*/  UFLO.U32 UR4, UR4 ;  /* 0x00000004000472bd */ /* 0x000fe200080e0000 */
[----:B------:R-:W1:Y:S01]  /*1140*/  S2R R11, SR_LANEID ;  /* 0x00000000000b7919 */ /* 0x000e620000000000 */
[----:B------:R-:W-:-:S02]  /*1150*/  IADD3 R6, PT, PT, R6, 0x1, RZ ;  /* 0x0000000106067810 */ /* 0x000fc40007ffe0ff */
[----:B0-----:R-:W-:Y:S02]  /*1160*/  MOV R4, R12 ;  /* 0x0000000c00047202 */ /* 0x001fe40000000f00 */
[----:B-1----:R-:W-:Y:S02]  /*1170*/  ISETP.EQ.U32.AND P0, PT, R11, UR4, PT ;  /* 0x000000040b007c0c */ /* 0x002fe4000bf02070 */
[----:B------:R-:W-:Y:S02]  /*1180*/  IADD3 R12, P1, PT, R12, 0x4, RZ ;  /* 0x000000040c0c7810 */ /* 0x000fe40007f3e0ff */
[----:B------:R-:W-:Y:S01]  /*1190*/  IADD3 R7, PT, PT, R7, R0, RZ ;  /* 0x0000000007077210 */ /* 0x000fe20007ffe0ff */
[----:B--2---:R-:W-:Y:S01]  /*11a0*/  IMAD R10, R10, R5, RZ ;  /* 0x000000050a0a7224 */ /* 0x004fe200078e02ff */
[----:B------:R-:W-:-:S03]  /*11b0*/  MOV R5, R13 ;  /* 0x0000000d00057202 */ /* 0x000fc60000000f00 */
[----:B------:R-:W0:Y:S01]  /*11c0*/  REDUX.SUM UR5, R10 ;  /* 0x000000000a0573c4 */ /* 0x000e22000000c000 */
[----:B------:R-:W-:Y:S02]  /*11d0*/  IADD3.X R13, PT, PT, RZ, R13, RZ, P1, !PT ;  /* 0x0000000dff0d7210 */ /* 0x000fe40000ffe4ff */
[----:B0-----:R-:W-:-:S05]  /*11e0*/  MOV R11, UR5 ;  /* 0x00000005000b7c02 */ /* 0x001fca0008000f00 */
[----:B------:R1:W-:Y:S01]  /*11f0*/  @P0 REDG.E.ADD.STRONG.GPU desc[UR6][R4.64], R11 ;  /* 0x0000000b0400098e */ /* 0x0003e2000c12e106 */
[----:B------:R-:W-:-:S13]  /*1200*/  ISETP.NE.AND P0, PT, R6, RZ, PT ;  /* 0x000000ff0600720c */ /* 0x000fda0003f05270 */
[----:B-1----:R-:W-:Y:S05]  /*1210*/  @P0 BRA `(.L_x_18) ;  /* 0xfffffffc00b40947 */ /* 0x002fea000383ffff */
[----:B------:R-:W-:Y:S05]  /*1220*/  EXIT ;  /* 0x000000000000794d */ /* 0x000fea0003800000 */
.L_x_19:
        /* <DEDUP_REMOVED lines=13> */
.L_x_25:


//--------------------- .text._Z7kernelAPiS_S_i   --------------------------
	.section	.text._Z7kernelAPiS_S_i,"ax",@progbits
	.align	128
        .global         _Z7kernelAPiS_S_i
        .type           _Z7kernelAPiS_S_i,@function
        .size           _Z7kernelAPiS_S_i,(.L_x_26 - _Z7kernelAPiS_S_i)
        .other          _Z7kernelAPiS_S_i,@"STO_CUDA_ENTRY STV_DEFAULT"
_Z7kernelAPiS_S_i:
.text._Z7kernelAPiS_S_i:
[----:B------:R-:W-:Y:S08]  /*0000*/  LDC R1, c[0x0][0x37c] ;  /* 0x0000df00ff017b82 */ /* 0x000ff00000000800 */
[----:B------:R-:W0:Y:S01]  /*0010*/  LDC R0, c[0x0][0x398] ;  /* 0x0000e600ff007b82 */ /* 0x000e220000000800 */
[----:B------:R-:W1:Y:S07]  /*0020*/  S2R R5, SR_TID.X ;  /* 0x0000000000057919 */ /* 0x000e6e0000002100 */
[----:B------:R-:W1:Y:S08]  /*0030*/  S2UR UR4, SR_CTAID.X ;  /* 0x00000000000479c3 */ /* 0x000e700000002500 */
[----:B------:R-:W1:Y:S01]  /*0040*/  LDC R6, c[0x0][0x360] ;  /* 0x0000d800ff067b82 */ /* 0x000e620000000800 */
[----:B0-----:R-:W-:-:S04]  /*0050*/  IABS R7, R0 ;  /* 0x0000000000077213 */ /* 0x001fc80000000000 */
[----:B------:R-:W0:Y:S01]  /*0060*/  I2F.RP R4, R7 ;  /* 0x0000000700047306 */ /* 0x000e220000209400 */
[----:B-1----:R-:W-:-:S07]  /*0070*/  IMAD R5, R6, UR4, R5 ;  /* 0x0000000406057c24 */ /* 0x002fce000f8e0205 */
[----:B0-----:R-:W0:Y:S01]  /*0080*/  MUFU.RCP R4, R4 ;  /* 0x0000000400047308 */ /* 0x001e220000001000 */
[----:B------:R-:W-:Y:S01]  /*0090*/  IABS R6, R5 ;  /* 0x0000000500067213 */ /* 0x000fe20000000000 */
[----:B0-----:R-:W-:-:S06]  /*00a0*/  VIADD R2, R4, 0xffffffe ;  /* 0x0ffffffe04027836 */ /* 0x001fcc0000000000 */
[----:B------:R0:W1:Y:S02]  /*00b0*/  F2I.FTZ.U32.TRUNC.NTZ R3, R2 ;  /* 0x0000000200037305 */ /* 0x000064000021f000 */
[----:B0-----:R-:W-:Y:S02]  /*00c0*/  HFMA2 R2, -RZ, RZ, 0, 0 ;  /* 0x00000000ff027431 */ /* 0x001fe400000001ff */
[----:B-1----:R-:W-:-:S04]  /*00d0*/  IMAD.MOV R8, RZ, RZ, -R3 ;  /* 0x000000ffff087224 */ /* 0x002fc800078e0a03 */
[----:B------:R-:W-:Y:S01]  /*00e0*/  IMAD R9, R8, R7, RZ ;  /* 0x0000000708097224 */ /* 0x000fe200078e02ff */
[----:B------:R-:W-:-:S03]  /*00f0*/  LOP3.LUT R8, RZ, R0, RZ, 0x33, !PT ;  /* 0x00000000ff087212 */ /* 0x000fc600078e33ff */
[----:B------:R-:W-:Y:S01]  /*0100*/  IMAD.HI.U32 R3, R3, R9, R2 ;  /* 0x0000000903037227 */ /* 0x000fe200078e0002 */
[----:B------:R-:W-:-:S04]  /*0110*/  LOP3.LUT R2, R5, R0, RZ, 0x3c, !PT ;  /* 0x0000000005027212 */ /* 0x000fc800078e3cff */
[----:B------:R-:W-:Y:S01]  /*0120*/  ISETP.GE.AND P0, PT, R2, RZ, PT ;  /* 0x000000ff0200720c */ /* 0x000fe20003f06270 */
[----:B------:R-:W-:-:S04]  /*0130*/  IMAD.HI.U32 R3, R3, R6, RZ ;  /* 0x0000000603037227 */ /* 0x000fc800078e00ff */
[----:B------:R-:W-:-:S04]  /*0140*/  IMAD.MOV R4, RZ, RZ, -R3 ;  /* 0x000000ffff047224 */ /* 0x000fc800078e0a03 */
[----:B------:R-:W-:-:S05]  /*0150*/  IMAD R6, R7, R4, R6 ;  /* 0x0000000407067224 */ /* 0x000fca00078e0206 */
[----:B------:R-:W-:-:S13]  /*0160*/  ISETP.GT.U32.AND P2, PT, R7, R6, PT ;  /* 0x000000060700720c */ /* 0x000fda0003f44070 */
[----:B------:R-:W-:Y:S01]  /*0170*/  @!P2 IMAD.IADD R6, R6, 0x1, -R7 ;  /* 0x000000010606a824 */ /* 0x000fe200078e0a07 */
[----:B------:R-:W-:-:S04]  /*0180*/  @!P2 IADD3 R3, PT, PT, R3, 0x1, RZ ;  /* 0x000000010303a810 */ /* 0x000fc80007ffe0ff */
[----:B------:R-:W-:-:S13]  /*0190*/  ISETP.GE.U32.AND P1, PT, R6, R7, PT ;  /* 0x000000070600720c */ /* 0x000fda0003f26070 */
[----:B------:R-:W-:Y:S01]  /*01a0*/  @P1 VIADD R3, R3, 0x1 ;  /* 0x0000000103031836 */ /* 0x000fe20000000000 */
[----:B------:R-:W-:-:S04]  /*01b0*/  ISETP.NE.AND P1, PT, R0, RZ, PT ;  /* 0x000000ff0000720c */ /* 0x000fc80003f25270 */
[----:B------:R-:W-:-:S04]  /*01c0*/  @!P0 IADD3 R3, PT, PT, -R3, RZ, RZ ;  /* 0x000000ff03038210 */ /* 0x000fc80007ffe1ff */
[----:B------:R-:W-:-:S04]  /*01d0*/  SEL R11, R8, R3, !P1 ;  /* 0x00000003080b7207 */ /* 0x000fc80004800000 */
[----:B------:R-:W-:-:S04]  /*01e0*/  ISETP.GE.AND P0, PT, R11, R0, PT ;  /* 0x000000000b00720c */ /* 0x000fc80003f06270 */
[----:B------:R-:W-:-:S13]  /*01f0*/  ISETP.LT.OR P0, PT, R0, RZ, P0 ;  /* 0x000000ff0000720c */ /* 0x000fda0000701670 */
[----:B------:R-:W-:Y:S05]  /*0200*/  @P0 EXIT ;  /* 0x000000000000094d */ /* 0x000fea0003800000 */
[----:B------:R-:W-:Y:S01]  /*0210*/  ISETP.GE.AND P2, PT, R5, RZ, PT ;  /* 0x000000ff0500720c */ /* 0x000fe20003f46270 */
[----:B------:R-:W0:Y:S01]  /*0220*/  LDC.64 R2, c[0x0][0x380] ;  /* 0x0000e000ff027b82 */ /* 0x000e220000000a00 */
[-C--:B------:R-:W-:Y:S01]  /*0230*/  ISETP.GT.U32.AND P0, PT, R7, R6.reuse, PT ;  /* 0x000000060700720c */ /* 0x080fe20003f04070 */
[----:B------:R-:W-:Y:S01]  /*0240*/  IMAD.IADD R7, R6, 0x1, -R7 ;  /* 0x0000000106077824 */ /* 0x000fe200078e0a07 */
[----:B------:R-:W1:Y:S04]  /*0250*/  LDCU.64 UR4, c[0x0][0x358] ;  /* 0x00006b00ff0477ac */ /* 0x000e680008000a00 */
[----:B------:R-:W-:Y:S01]  /*0260*/  SEL R7, R7, R6, !P0 ;  /* 0x0000000607077207 */ /* 0x000fe20004000000 */
[----:B------:R-:W2:Y:S04]  /*0270*/  LDC.64 R4, c[0x0][0x388] ;  /* 0x0000e200ff047b82 */ /* 0x000ea80000000a00 */
[----:B------:R-:W-:-:S04]  /*0280*/  @!P2 IADD3 R7, PT, PT, -R7, RZ, RZ ;  /* 0x000000ff0707a210 */ /* 0x000fc80007ffe1ff */
[----:B------:R-:W-:-:S05]  /*0290*/  SEL R7, R8, R7, !P1 ;  /* 0x0000000708077207 */ /* 0x000fca0004800000 */
[----:B------:R-:W-:-:S04]  /*02a0*/  IMAD R9, R11, R0, R7 ;  /* 0x000000000b097224 */ /* 0x000fc800078e0207 */
[----:B0-----:R-:W-:-:S06]  /*02b0*/  IMAD.WIDE R2, R9, 0x4, R2 ;  /* 0x0000000409027825 */ /* 0x001fcc00078e0202 */
[----:B-1----:R-:W3:Y:S01]  /*02c0*/  LDG.E R2, desc[UR4][R2.64] ;  /* 0x0000000402027981 */ /* 0x002ee2000c1e1900 */
[----:B--2---:R-:W-:Y:S02]  /*02d0*/  IMAD.WIDE R4, R7, 0x4, R4 ;  /* 0x0000000407047825 */ /* 0x004fe400078e0204 */
[----:B------:R-:W0:Y:S04]  /*02e0*/  LDC.64 R6, c[0x0][0x390] ;  /* 0x0000e400ff067b82 */ /* 0x000e280000000a00 */
[----:B------:R-:W3:Y:S01]  /*02f0*/  LDG.E R5, desc[UR4][R4.64] ;  /* 0x0000000404057981 */ /* 0x000ee2000c1e1900 */
[----:B0-----:R-:W-:-:S04]  /*0300*/  IMAD.WIDE R6, R11, 0x4, R6 ;  /* 0x000000040b067825 */ /* 0x001fc800078e0206 */
[----:B---3--:R-:W-:-:S05]  /*0310*/  IMAD R9, R2, R5, RZ ;  /* 0x0000000502097224 */ /* 0x008fca00078e02ff */
[----:B------:R-:W-:Y:S01]  /*0320*/  REDG.E.ADD.STRONG.GPU desc[UR4][R6.64], R9 ;  /* 0x000000090600798e */ /* 0x000fe2000c12e104 */
[----:B------:R-:W-:Y:S05]  /*0330*/  EXIT ;  /* 0x000000000000794d */ /* 0x000fea0003800000 */
.L_x_20:
        /* <DEDUP_REMOVED lines=12> */
.L_x_26:


//--------------------- .nv.shared.reserved.0     --------------------------
	.section	.nv.shared.reserved.0,"aw",@nobits
	.weak		__nv_reservedSMEM_offset_0_alias
	.size		__nv_reservedSMEM_offset_0_alias, 0, 64
	.other		__nv_reservedSMEM_offset_0_alias,@"STO_CUDA_RESERVED_SHARED STV_DEFAULT"
__nv_reservedSMEM_offset_0_alias:
	.zero		0
	.zero		64


//--------------------- .nv.constant0._Z8kernelCMPiS_i --------------------------
	.section	.nv.constant0._Z8kernelCMPiS_i,"a",@progbits
	.sectionflags	@""
	.align	4
.nv.constant0._Z8kernelCMPiS_i:
	.zero		916


//--------------------- .nv.constant0._Z8kernelSMPiS_S_i --------------------------
	.section	.nv.constant0._Z8kernelSMPiS_S_i,"a",@progbits
	.sectionflags	@""
	.align	4
.nv.constant0._Z8kernelSMPiS_S_i:
	.zero		924


//--------------------- .nv.constant0._Z9kernelRedPiS_S_i --------------------------
	.section	.nv.constant0._Z9kernelRedPiS_S_i,"a",@progbits
	.sectionflags	@""
	.align	4
.nv.constant0._Z9kernelRedPiS_S_i:
	.zero		924


//--------------------- .nv.constant0._Z7kernelbPiS_S_i --------------------------
	.section	.nv.constant0._Z7kernelbPiS_S_i,"a",@progbits
	.sectionflags	@""
	.align	4
.nv.constant0._Z7kernelbPiS_S_i:
	.zero		924


//--------------------- .nv.constant0._Z7kernelxPiS_S_i --------------------------
	.section	.nv.constant0._Z7kernelxPiS_S_i,"a",@progbits
	.sectionflags	@""
	.align	4
.nv.constant0._Z7kernelxPiS_S_i:
	.zero		924


//--------------------- .nv.constant0._Z7kernelAPiS_S_i --------------------------
	.section	.nv.constant0._Z7kernelAPiS_S_i,"a",@progbits
	.sectionflags	@""
	.align	4
.nv.constant0._Z7kernelAPiS_S_i:
	.zero		924


//--------------------- SYMBOLS --------------------------

	.type		.nv.reservedSmem.offset0,@object
	.size		.nv.reservedSmem.offset0,0x4
